//
// Generated by NVIDIA NVVM Compiler
//
// Compiler Build ID: CL-36424714
// Cuda compilation tools, release 13.0, V13.0.88
// Based on NVVM 20.0.0
//

.version 9.0
.target sm_100
.address_size 64

	// .globl	_Z9normalizeP6float2i
.global .align 4 .b8 precalc_xorwow_matrix[102400];
.global .align 4 .b8 precalc_xorwow_offset_matrix[102400];
.global .align 4 .b8 mrg32k3aM1[2304];
.global .align 4 .b8 mrg32k3aM2[2304];
.global .align 4 .b8 mrg32k3aM1SubSeq[2016];
.global .align 4 .b8 mrg32k3aM2SubSeq[2016];
.global .align 4 .b8 mrg32k3aM1Seq[2304];
.global .align 4 .b8 mrg32k3aM2Seq[2304];
.const .align 8 .b8 __cr_lgamma_table[72];
// _ZZ9normalizeP6float2iE4norm has been demoted

.visible .entry _Z9normalizeP6float2i(
	.param .u64 .ptr .align 1 _Z9normalizeP6float2i_param_0,
	.param .u32 _Z9normalizeP6float2i_param_1
)
{
	.reg .pred 	%p<8>;
	.reg .b32 	%r<7>;
	.reg .b32 	%f<25>;
	.reg .b64 	%rd<5>;
	// demoted variable
	.shared .align 4 .f32 _ZZ9normalizeP6float2iE4norm;
	ld.param.u64 	%rd2, [_Z9normalizeP6float2i_param_0];
	ld.param.u32 	%r3, [_Z9normalizeP6float2i_param_1];
	mov.u32 	%r1, %tid.x;
	setp.ne.s32 	%p1, %r1, 0;
	@%p1 bra 	$L__BB0_2;
	mov.b32 	%r4, 0;
	st.shared.u32 	[_ZZ9normalizeP6float2iE4norm], %r4;
$L__BB0_2:
	bar.sync 	0;
	mov.u32 	%r5, %ntid.x;
	mov.u32 	%r6, %ctaid.x;
	mad.lo.s32 	%r2, %r5, %r6, %r1;
	setp.ge.s32 	%p2, %r2, %r3;
	cvta.to.global.u64 	%rd3, %rd2;
	mul.wide.s32 	%rd4, %r2, 8;
	add.s64 	%rd1, %rd3, %rd4;
	@%p2 bra 	$L__BB0_4;
	ld.global.v2.f32 	{%f1, %f2}, [%rd1];
	abs.f32 	%f3, %f1;
	abs.f32 	%f4, %f2;
	setp.gt.f32 	%p3, %f3, %f4;
	selp.f32 	%f5, %f3, %f4, %p3;
	selp.f32 	%f6, %f4, %f3, %p3;
	div.rn.f32 	%f8, %f6, %f5;
	fma.rn.f32 	%f9, %f8, %f8, 0f3F800000;
	sqrt.rn.f32 	%f10, %f9;
	mul.f32 	%f11, %f10, %f5;
	setp.eq.f32 	%p4, %f5, 0f00000000;
	max.f32 	%f12, %f5, %f6;
	setp.gt.f32 	%p5, %f12, 0f7F7FFFFF;
	add.f32 	%f13, %f3, %f4;
	selp.f32 	%f14, %f13, %f11, %p4;
	selp.f32 	%f15, %f13, %f14, %p5;
	mul.f32 	%f16, %f15, %f15;
	atom.shared.add.f32 	%f17, [_ZZ9normalizeP6float2iE4norm], %f16;
$L__BB0_4:
	setp.ne.s32 	%p6, %r1, 0;
	bar.sync 	0;
	@%p6 bra 	$L__BB0_6;
	ld.shared.f32 	%f18, [_ZZ9normalizeP6float2iE4norm];
	sqrt.rn.f32 	%f19, %f18;
	st.shared.f32 	[_ZZ9normalizeP6float2iE4norm], %f19;
$L__BB0_6:
	setp.ge.s32 	%p7, %r2, %r3;
	bar.sync 	0;
	@%p7 bra 	$L__BB0_8;
	ld.global.v2.f32 	{%f20, %f21}, [%rd1];
	ld.shared.f32 	%f22, [_ZZ9normalizeP6float2iE4norm];
	div.rn.f32 	%f23, %f20, %f22;
	div.rn.f32 	%f24, %f21, %f22;
	st.global.v2.f32 	[%rd1], {%f23, %f24};
$L__BB0_8:
	ret;

}
	// .globl	_Z21compute_probabilitiesPfP6float2i
.visible .entry _Z21compute_probabilitiesPfP6float2i(
	.param .u64 .ptr .align 1 _Z21compute_probabilitiesPfP6float2i_param_0,
	.param .u64 .ptr .align 1 _Z21compute_probabilitiesPfP6float2i_param_1,
	.param .u32 _Z21compute_probabilitiesPfP6float2i_param_2
)
{
	.reg .pred 	%p<5>;
	.reg .b32 	%r<6>;
	.reg .b32 	%f<17>;
	.reg .b64 	%rd<9>;

	ld.param.u64 	%rd1, [_Z21compute_probabilitiesPfP6float2i_param_0];
	ld.param.u64 	%rd2, [_Z21compute_probabilitiesPfP6float2i_param_1];
	ld.param.u32 	%r2, [_Z21compute_probabilitiesPfP6float2i_param_2];
	mov.u32 	%r3, %tid.x;
	mov.u32 	%r4, %ntid.x;
	mov.u32 	%r5, %ctaid.x;
	mad.lo.s32 	%r1, %r4, %r5, %r3;
	setp.ge.s32 	%p1, %r1, %r2;
	@%p1 bra 	$L__BB1_2;
	cvta.to.global.u64 	%rd3, %rd2;
	cvta.to.global.u64 	%rd4, %rd1;
	mul.wide.s32 	%rd5, %r1, 8;
	add.s64 	%rd6, %rd3, %rd5;
	ld.global.v2.f32 	{%f1, %f2}, [%rd6];
	abs.f32 	%f3, %f1;
	abs.f32 	%f4, %f2;
	setp.gt.f32 	%p2, %f3, %f4;
	selp.f32 	%f5, %f3, %f4, %p2;
	selp.f32 	%f6, %f4, %f3, %p2;
	div.rn.f32 	%f8, %f6, %f5;
	fma.rn.f32 	%f9, %f8, %f8, 0f3F800000;
	sqrt.rn.f32 	%f10, %f9;
	mul.f32 	%f11, %f10, %f5;
	setp.eq.f32 	%p3, %f5, 0f00000000;
	max.f32 	%f12, %f5, %f6;
	setp.gt.f32 	%p4, %f12, 0f7F7FFFFF;
	add.f32 	%f13, %f3, %f4;
	selp.f32 	%f14, %f13, %f11, %p3;
	selp.f32 	%f15, %f13, %f14, %p4;
	mul.f32 	%f16, %f15, %f15;
	mul.wide.s32 	%rd7, %r1, 4;
	add.s64 	%rd8, %rd4, %rd7;
	st.global.f32 	[%rd8], %f16;
$L__BB1_2:
	ret;

}
	// .globl	_Z7measurePiPfiy
.visible .entry _Z7measurePiPfiy(
	.param .u64 .ptr .align 1 _Z7measurePiPfiy_param_0,
	.param .u64 .ptr .align 1 _Z7measurePiPfiy_param_1,
	.param .u32 _Z7measurePiPfiy_param_2,
	.param .u64 _Z7measurePiPfiy_param_3
)
{
	.reg .pred 	%p<4>;
	.reg .b32 	%r<23>;
	.reg .b32 	%f<8>;
	.reg .b64 	%rd<8>;

	ld.param.u64 	%rd2, [_Z7measurePiPfiy_param_0];
	ld.param.u64 	%rd3, [_Z7measurePiPfiy_param_1];
	ld.param.u32 	%r3, [_Z7measurePiPfiy_param_2];
	ld.param.u64 	%rd4, [_Z7measurePiPfiy_param_3];
	cvt.u32.u64 	%r4, %rd4;
	xor.b32  	%r5, %r4, -1429050551;
	mul.lo.s32 	%r6, %r5, 1099087573;
	{ .reg .b32 tmp; mov.b64 {tmp, %r7}, %rd4; }
	xor.b32  	%r8, %r7, -136515619;
	add.s32 	%r9, %r6, 123456789;
	add.s32 	%r10, %r6, 5783321;
	shr.u32 	%r11, %r9, 2;
	xor.b32  	%r12, %r11, %r9;
	shl.b32 	%r13, %r10, 4;
	shl.b32 	%r14, %r12, 1;
	xor.b32  	%r15, %r13, %r14;
	xor.b32  	%r16, %r15, %r10;
	xor.b32  	%r17, %r16, %r12;
	mad.lo.s32 	%r18, %r8, -1703105765, %r6;
	add.s32 	%r19, %r18, %r17;
	add.s32 	%r20, %r19, 6977678;
	cvt.rn.f32.u32 	%f4, %r20;
	fma.rn.f32 	%f1, %f4, 0f2F800000, 0f2F000000;
	setp.lt.s32 	%p1, %r3, 1;
	@%p1 bra 	$L__BB2_5;
	cvta.to.global.u64 	%rd1, %rd3;
	mov.f32 	%f7, 0f00000000;
	mov.b32 	%r22, 0;
$L__BB2_2:
	mul.wide.u32 	%rd5, %r22, 4;
	add.s64 	%rd6, %rd1, %rd5;
	ld.global.f32 	%f6, [%rd6];
	add.f32 	%f7, %f7, %f6;
	setp.geu.f32 	%p2, %f1, %f7;
	@%p2 bra 	$L__BB2_4;
	cvta.to.global.u64 	%rd7, %rd2;
	st.global.u32 	[%rd7], %r22;
	bra.uni 	$L__BB2_5;
$L__BB2_4:
	add.s32 	%r22, %r22, 1;
	setp.ne.s32 	%p3, %r22, %r3;
	@%p3 bra 	$L__BB2_2;
$L__BB2_5:
	ret;

}


// ===== COMPILED SASS (sm_100) =====

	.target	sm_100

	.elftype	@"ET_EXEC"


//--------------------- .note.nv.tkinfo           --------------------------
	.section	.note.nv.tkinfo,"",@"SHT_NOTE"
	.sectionflags	@"SHF_NOTE_NV_TKINFO"
	.tkinfo
        /*0018*/ 	.word	0x00000002
        /*0030*/ 	.string	""
        /*0030*/ 	.string	"ptxas"
        /*0030*/ 	.string	"Cuda compilation tools, release 13.0, V13.0.88"
        /*0030*/ 	.string	"Build cuda_13.0.r13.0/compiler.36424714_0"
        /*0030*/ 	.string	"-arch sm_100 -m 64 "



//--------------------- .note.nv.cuinfo           --------------------------
	.section	.note.nv.cuinfo,"",@"SHT_NOTE"
	.sectionflags	@"SHF_NOTE_NV_CUINFO"
        /*0018*/ 	.short	0x0002
        /*001a*/ 	.short	0x0064
        /*001c*/ 	.short	0x0082
	.zero		2


//--------------------- .nv.info                  --------------------------
	.section	.nv.info,"",@"SHT_CUDA_INFO"
	.align	4


	//----- nvinfo : EIATTR_REGCOUNT
	.align		4
        /*0000*/ 	.byte	0x04, 0x2f
        /*0002*/ 	.short	(.L_10 - .L_9)
	.align		4
.L_9:
        /*0004*/ 	.word	index@(_Z9normalizeP6float2i)
        /*0008*/ 	.word	0x00000015


	//----- nvinfo : EIATTR_FRAME_SIZE
	.align		4
.L_10:
        /*000c*/ 	.byte	0x04, 0x11
        /*000e*/ 	.short	(.L_12 - .L_11)
	.align		4
.L_11:
        /*0010*/ 	.word	index@($__internal_3_$__cuda_sm3x_div_rn_noftz_f32_slowpath)
        /*0014*/ 	.word	0x00000000


	//----- nvinfo : EIATTR_FRAME_SIZE
	.align		4
.L_12:
        /*0018*/ 	.byte	0x04, 0x11
        /*001a*/ 	.short	(.L_14 - .L_13)
	.align		4
.L_13:
        /*001c*/ 	.word	index@($__internal_2_$__cuda_sm20_sqrt_rn_f32_slowpath)
        /*0020*/ 	.word	0x00000000


	//----- nvinfo : EIATTR_FRAME_SIZE
	.align		4
.L_14:
        /*0024*/ 	.byte	0x04, 0x11
        /*0026*/ 	.short	(.L_16 - .L_15)
	.align		4
.L_15:
        /*0028*/ 	.word	index@(_Z9normalizeP6float2i)
        /*002c*/ 	.word	0x00000000


	//----- nvinfo : EIATTR_REGCOUNT
	.align		4
.L_16:
        /*0030*/ 	.byte	0x04, 0x2f
        /*0032*/ 	.short	(.L_18 - .L_17)
	.align		4
.L_17:
        /*0034*/ 	.word	index@(_Z21compute_probabilitiesPfP6float2i)
        /*0038*/ 	.word	0x00000014


	//----- nvinfo : EIATTR_FRAME_SIZE
	.align		4
.L_18:
        /*003c*/ 	.byte	0x04, 0x11
        /*003e*/ 	.short	(.L_20 - .L_19)
	.align		4
.L_19:
        /*0040*/ 	.word	index@($__internal_1_$__cuda_sm3x_div_rn_noftz_f32_slowpath)
        /*0044*/ 	.word	0x00000000


	//----- nvinfo : EIATTR_FRAME_SIZE
	.align		4
.L_20:
        /*0048*/ 	.byte	0x04, 0x11
        /*004a*/ 	.short	(.L_22 - .L_21)
	.align		4
.L_21:
        /*004c*/ 	.word	index@($__internal_0_$__cuda_sm20_sqrt_rn_f32_slowpath)
        /*0050*/ 	.word	0x00000000


	//----- nvinfo : EIATTR_FRAME_SIZE
	.align		4
.L_22:
        /*0054*/ 	.byte	0x04, 0x11
        /*0056*/ 	.short	(.L_24 - .L_23)
	.align		4
.L_23:
        /*0058*/ 	.word	index@(_Z21compute_probabilitiesPfP6float2i)
        /*005c*/ 	.word	0x00000000


	//----- nvinfo : EIATTR_REGCOUNT
	.align		4
.L_24:
        /*0060*/ 	.byte	0x04, 0x2f
        /*0062*/ 	.short	(.L_26 - .L_25)
	.align		4
.L_25:
        /*0064*/ 	.word	index@(_Z7measurePiPfiy)
        /*0068*/ 	.word	0x0000000a


	//----- nvinfo : EIATTR_FRAME_SIZE
	.align		4
.L_26:
        /*006c*/ 	.byte	0x04, 0x11
        /*006e*/ 	.short	(.L_28 - .L_27)
	.align		4
.L_27:
        /*0070*/ 	.word	index@(_Z7measurePiPfiy)
        /*0074*/ 	.word	0x00000000


	//----- nvinfo : EIATTR_MIN_STACK_SIZE
	.align		4
.L_28:
        /*0078*/ 	.byte	0x04, 0x12
        /*007a*/ 	.short	(.L_30 - .L_29)
	.align		4
.L_29:
        /*007c*/ 	.word	index@(_Z7measurePiPfiy)
        /*0080*/ 	.word	0x00000000


	//----- nvinfo : EIATTR_MIN_STACK_SIZE
	.align		4
.L_30:
        /*0084*/ 	.byte	0x04, 0x12
        /*0086*/ 	.short	(.L_32 - .L_31)
	.align		4
.L_31:
        /*0088*/ 	.word	index@(_Z21compute_probabilitiesPfP6float2i)
        /*008c*/ 	.word	0x00000000


	//----- nvinfo : EIATTR_MIN_STACK_SIZE
	.align		4
.L_32:
        /*0090*/ 	.byte	0x04, 0x12
        /*0092*/ 	.short	(.L_34 - .L_33)
	.align		4
.L_33:
        /*0094*/ 	.word	index@(_Z9normalizeP6float2i)
        /*0098*/ 	.word	0x00000000
.L_34:


//--------------------- .nv.compat                --------------------------
	.section	.nv.compat,"",@"SHT_CUDA_COMPAT_INFO"
	.align	4
        /*0000*/ 	.byte	0x02, 0x09, 0x00, 0x00, 0x02, 0x02, 0x01, 0x00, 0x02, 0x05, 0x05, 0x00, 0x03, 0x07, 0x01, 0x01
        /*0010*/ 	.byte	0x02, 0x03, 0x00, 0x00, 0x02, 0x06, 0x01, 0x00, 0x04, 0x0b, 0x08, 0x00, 0x01, 0x00, 0x00, 0x00
        /*0020*/ 	.byte	0x00, 0x00, 0x00, 0x00


//--------------------- .nv.info._Z7measurePiPfiy --------------------------
	.section	.nv.info._Z7measurePiPfiy,"",@"SHT_CUDA_INFO"
	.sectionflags	@""
	.align	4


	//----- nvinfo : EIATTR_CUDA_API_VERSION
	.align		4
        /*0000*/ 	.byte	0x04, 0x37
        /*0002*/ 	.short	(.L_36 - .L_35)
.L_35:
        /*0004*/ 	.word	0x00000082


	//----- nvinfo : EIATTR_KPARAM_INFO
	.align		4
.L_36:
        /*0008*/ 	.byte	0x04, 0x17
        /*000a*/ 	.short	(.L_38 - .L_37)
.L_37:
        /*000c*/ 	.word	0x00000000
        /*0010*/ 	.short	0x0003
        /*0012*/ 	.short	0x0018
        /*0014*/ 	.byte	0x00, 0xf0, 0x21, 0x00


	//----- nvinfo : EIATTR_KPARAM_INFO
	.align		4
.L_38:
        /*0018*/ 	.byte	0x04, 0x17
        /*001a*/ 	.short	(.L_40 - .L_39)
.L_39:
        /*001c*/ 	.word	0x00000000
        /*0020*/ 	.short	0x0002
        /*0022*/ 	.short	0x0010
        /*0024*/ 	.byte	0x00, 0xf0, 0x11, 0x00


	//----- nvinfo : EIATTR_KPARAM_INFO
	.align		4
.L_40:
        /*0028*/ 	.byte	0x04, 0x17
        /*002a*/ 	.short	(.L_42 - .L_41)
.L_41:
        /*002c*/ 	.word	0x00000000
        /*0030*/ 	.short	0x0001
        /*0032*/ 	.short	0x0008
        /*0034*/ 	.byte	0x00, 0xf5, 0x21, 0x00


	//----- nvinfo : EIATTR_KPARAM_INFO
	.align		4
.L_42:
        /*0038*/ 	.byte	0x04, 0x17
        /*003a*/ 	.short	(.L_44 - .L_43)
.L_43:
        /*003c*/ 	.word	0x00000000
        /*0040*/ 	.short	0x0000
        /*0042*/ 	.short	0x0000
        /*0044*/ 	.byte	0x00, 0xf5, 0x21, 0x00


	//----- nvinfo : EIATTR_SPARSE_MMA_MASK
	.align		4
.L_44:
        /*0048*/ 	.byte	0x03, 0x50
        /*004a*/ 	.short	0x0000


	//----- nvinfo : EIATTR_MAXREG_COUNT
	.align		4
        /*004c*/ 	.byte	0x03, 0x1b
        /*004e*/ 	.short	0x00ff


	//----- nvinfo : EIATTR_MERCURY_ISA_VERSION
	.align		4
        /*0050*/ 	.byte	0x03, 0x5f
        /*0052*/ 	.short	0x0101


	//----- nvinfo : EIATTR_VRC_CTA_INIT_COUNT
	.align		4
        /*0054*/ 	.byte	0x02, 0x4a
	.zero		1
	.zero		1


	//----- nvinfo : EIATTR_EXIT_INSTR_OFFSETS
	.align		4
        /*0058*/ 	.byte	0x04, 0x1c
        /*005a*/ 	.short	(.L_46 - .L_45)


	//   ....[0]....
.L_45:
        /*005c*/ 	.word	0x000000f0


	//   ....[1]....
        /*0060*/ 	.word	0x00000210


	//   ....[2]....
        /*0064*/ 	.word	0x00000240


	//----- nvinfo : EIATTR_CBANK_PARAM_SIZE
	.align		4
.L_46:
        /*0068*/ 	.byte	0x03, 0x19
        /*006a*/ 	.short	0x0020


	//----- nvinfo : EIATTR_PARAM_CBANK
	.align		4
        /*006c*/ 	.byte	0x04, 0x0a
        /*006e*/ 	.short	(.L_48 - .L_47)
	.align		4
.L_47:
        /*0070*/ 	.word	index@(.nv.constant0._Z7measurePiPfiy)
        /*0074*/ 	.short	0x0380
        /*0076*/ 	.short	0x0020


	//----- nvinfo : EIATTR_SW_WAR
	.align		4
.L_48:
        /*0078*/ 	.byte	0x04, 0x36
        /*007a*/ 	.short	(.L_50 - .L_49)
.L_49:
        /*007c*/ 	.word	0x00000008
.L_50:


//--------------------- .nv.info._Z21compute_probabilitiesPfP6float2i --------------------------
	.section	.nv.info._Z21compute_probabilitiesPfP6float2i,"",@"SHT_CUDA_INFO"
	.sectionflags	@""
	.align	4


	//----- nvinfo : EIATTR_CUDA_API_VERSION
	.align		4
        /*0000*/ 	.byte	0x04, 0x37
        /*0002*/ 	.short	(.L_52 - .L_51)
.L_51:
        /*0004*/ 	.word	0x00000082


	//----- nvinfo : EIATTR_KPARAM_INFO
	.align		4
.L_52:
        /*0008*/ 	.byte	0x04, 0x17
        /*000a*/ 	.short	(.L_54 - .L_53)
.L_53:
        /*000c*/ 	.word	0x00000000
        /*0010*/ 	.short	0x0002
        /*0012*/ 	.short	0x0010
        /*0014*/ 	.byte	0x00, 0xf0, 0x11, 0x00


	//----- nvinfo : EIATTR_KPARAM_INFO
	.align		4
.L_54:
        /*0018*/ 	.byte	0x04, 0x17
        /*001a*/ 	.short	(.L_56 - .L_55)
.L_55:
        /*001c*/ 	.word	0x00000000
        /*0020*/ 	.short	0x0001
        /*0022*/ 	.short	0x0008
        /*0024*/ 	.byte	0x00, 0xf5, 0x21, 0x00


	//----- nvinfo : EIATTR_KPARAM_INFO
	.align		4
.L_56:
        /*0028*/ 	.byte	0x04, 0x17
        /*002a*/ 	.short	(.L_58 - .L_57)
.L_57:
        /*002c*/ 	.word	0x00000000
        /*0030*/ 	.short	0x0000
        /*0032*/ 	.short	0x0000
        /*0034*/ 	.byte	0x00, 0xf5, 0x21, 0x00


	//----- nvinfo : EIATTR_SPARSE_MMA_MASK
	.align		4
.L_58:
        /*0038*/ 	.byte	0x03, 0x50
        /*003a*/ 	.short	0x0000


	//----- nvinfo : EIATTR_MAXREG_COUNT
	.align		4
        /*003c*/ 	.byte	0x03, 0x1b
        /*003e*/ 	.short	0x00ff


	//----- nvinfo : EIATTR_MERCURY_ISA_VERSION
	.align		4
        /*0040*/ 	.byte	0x03, 0x5f
        /*0042*/ 	.short	0x0101


	//----- nvinfo : EIATTR_VRC_CTA_INIT_COUNT
	.align		4
        /*0044*/ 	.byte	0x02, 0x4a
	.zero		1
	.zero		1


	//----- nvinfo : EIATTR_EXIT_INSTR_OFFSETS
	.align		4
        /*0048*/ 	.byte	0x04, 0x1c
        /*004a*/ 	.short	(.L_60 - .L_59)


	//   ....[0]....
.L_59:
        /*004c*/ 	.word	0x00000070


	//   ....[1]....
        /*0050*/ 	.word	0x00000340


	//----- nvinfo : EIATTR_CRS_STACK_SIZE
	.align		4
.L_60:
        /*0054*/ 	.byte	0x04, 0x1e
        /*0056*/ 	.short	(.L_62 - .L_61)
.L_61:
        /*0058*/ 	.word	0x00000000


	//----- nvinfo : EIATTR_CBANK_PARAM_SIZE
	.align		4
.L_62:
        /*005c*/ 	.byte	0x03, 0x19
        /*005e*/ 	.short	0x0014


	//----- nvinfo : EIATTR_PARAM_CBANK
	.align		4
        /*0060*/ 	.byte	0x04, 0x0a
        /*0062*/ 	.short	(.L_64 - .L_63)
	.align		4
.L_63:
        /*0064*/ 	.word	index@(.nv.constant0._Z21compute_probabilitiesPfP6float2i)
        /*0068*/ 	.short	0x0380
        /*006a*/ 	.short	0x0014


	//----- nvinfo : EIATTR_SW_WAR
	.align		4
.L_64:
        /*006c*/ 	.byte	0x04, 0x36
        /*006e*/ 	.short	(.L_66 - .L_65)
.L_65:
        /*0070*/ 	.word	0x00000008
.L_66:


//--------------------- .nv.info._Z9normalizeP6float2i --------------------------
	.section	.nv.info._Z9normalizeP6float2i,"",@"SHT_CUDA_INFO"
	.sectionflags	@""
	.align	4


	//----- nvinfo : EIATTR_CUDA_API_VERSION
	.align		4
        /*0000*/ 	.byte	0x04, 0x37
        /*0002*/ 	.short	(.L_68 - .L_67)
.L_67:
        /*0004*/ 	.word	0x00000082


	//----- nvinfo : EIATTR_KPARAM_INFO
	.align		4
.L_68:
        /*0008*/ 	.byte	0x04, 0x17
        /*000a*/ 	.short	(.L_70 - .L_69)
.L_69:
        /*000c*/ 	.word	0x00000000
        /*0010*/ 	.short	0x0001
        /*0012*/ 	.short	0x0008
        /*0014*/ 	.byte	0x00, 0xf0, 0x11, 0x00


	//----- nvinfo : EIATTR_KPARAM_INFO
	.align		4
.L_70:
        /*0018*/ 	.byte	0x04, 0x17
        /*001a*/ 	.short	(.L_72 - .L_71)
.L_71:
        /*001c*/ 	.word	0x00000000
        /*0020*/ 	.short	0x0000
        /*0022*/ 	.short	0x0000
        /*0024*/ 	.byte	0x00, 0xf5, 0x21, 0x00


	//----- nvinfo : EIATTR_SPARSE_MMA_MASK
	.align		4
.L_72:
        /*0028*/ 	.byte	0x03, 0x50
        /*002a*/ 	.short	0x0000


	//----- nvinfo : EIATTR_MAXREG_COUNT
	.align		4
        /*002c*/ 	.byte	0x03, 0x1b
        /*002e*/ 	.short	0x00ff


	//----- nvinfo : EIATTR_NUM_BARRIERS
	.align		4
        /*0030*/ 	.byte	0x02, 0x4c
        /*0032*/ 	.byte	0x01
	.zero		1


	//----- nvinfo : EIATTR_MERCURY_ISA_VERSION
	.align		4
        /*0034*/ 	.byte	0x03, 0x5f
        /*0036*/ 	.short	0x0101


	//----- nvinfo : EIATTR_VRC_CTA_INIT_COUNT
	.align		4
        /*0038*/ 	.byte	0x02, 0x4a
	.zero		1
	.zero		1


	//----- nvinfo : EIATTR_EXIT_INSTR_OFFSETS
	.align		4
        /*003c*/ 	.byte	0x04, 0x1c
        /*003e*/ 	.short	(.L_74 - .L_73)


	//   ....[0]....
.L_73:
        /*0040*/ 	.word	0x000005f0


	//   ....[1]....
        /*0044*/ 	.word	0x00000830


	//----- nvinfo : EIATTR_CRS_STACK_SIZE
	.align		4
.L_74:
        /*0048*/ 	.byte	0x04, 0x1e
        /*004a*/ 	.short	(.L_76 - .L_75)
.L_75:
        /*004c*/ 	.word	0x00000000


	//----- nvinfo : EIATTR_CBANK_PARAM_SIZE
	.align		4
.L_76:
        /*0050*/ 	.byte	0x03, 0x19
        /*0052*/ 	.short	0x000c


	//----- nvinfo : EIATTR_PARAM_CBANK
	.align		4
        /*0054*/ 	.byte	0x04, 0x0a
        /*0056*/ 	.short	(.L_78 - .L_77)
	.align		4
.L_77:
        /*0058*/ 	.word	index@(.nv.constant0._Z9normalizeP6float2i)
        /*005c*/ 	.short	0x0380
        /*005e*/ 	.short	0x000c


	//----- nvinfo : EIATTR_SW_WAR
	.align		4
.L_78:
        /*0060*/ 	.byte	0x04, 0x36
        /*0062*/ 	.short	(.L_80 - .L_79)
.L_79:
        /*0064*/ 	.word	0x00000008
.L_80:


//--------------------- .nv.callgraph             --------------------------
	.section	.nv.callgraph,"",@"SHT_CUDA_CALLGRAPH"
	.align	4
	.sectionentsize	8
	.align		4
        /*0000*/ 	.word	0x00000000
	.align		4
        /*0004*/ 	.word	0xffffffff
	.align		4
        /*0008*/ 	.word	0x00000000
	.align		4
        /*000c*/ 	.word	0xfffffffe
	.align		4
        /*0010*/ 	.word	0x00000000
	.align		4
        /*0014*/ 	.word	0xfffffffd
	.align		4
        /*0018*/ 	.word	0x00000000
	.align		4
        /*001c*/ 	.word	0xfffffffc


//--------------------- .nv.constant4             --------------------------
	.section	.nv.constant4,"a",@progbits
	.align	8
	.align		8
.nv.constant4:
        /*0000*/ 	.dword	precalc_xorwow_matrix
	.align		8
        /*0008*/ 	.dword	precalc_xorwow_offset_matrix
	.align		8
        /*0010*/ 	.dword	mrg32k3aM1
	.align		8
        /*0018*/ 	.dword	mrg32k3aM2
	.align		8
        /*0020*/ 	.dword	mrg32k3aM1SubSeq
	.align		8
        /*0028*/ 	.dword	mrg32k3aM2SubSeq
	.align		8
        /*0030*/ 	.dword	mrg32k3aM1Seq
	.align		8
        /*0038*/ 	.dword	mrg32k3aM2Seq


//--------------------- .nv.constant3             --------------------------
	.section	.nv.constant3,"a",@progbits
	.align	8
.nv.constant3:
	.type		__cr_lgamma_table,@object
	.size		__cr_lgamma_table,(.L_8 - __cr_lgamma_table)
__cr_lgamma_table:
        /*0000*/ 	.byte	0x00, 0x00, 0x00, 0x00, 0x00, 0x00, 0x00, 0x00, 0x00, 0x00, 0x00, 0x00, 0x00, 0x00, 0x00, 0x00
        /*0010*/ 	.byte	0xef, 0x39, 0xfa, 0xfe, 0x42, 0x2e, 0xe6, 0x3f, 0x02, 0x20, 0x2a, 0xfa, 0x0b, 0xab, 0xfc, 0x3f
        /*0020*/ 	.byte	0xf9, 0x2c, 0x92, 0x7c, 0xa7, 0x6c, 0x09, 0x40, 0xc9, 0x79, 0x44, 0x3c, 0x64, 0x26, 0x13, 0x40
        /*0030*/ 	.byte	0xca, 0x01, 0xcf, 0x3a, 0x27, 0x51, 0x1a, 0x40, 0x30, 0xcc, 0x2d, 0xf3, 0xe1, 0x0c, 0x21, 0x40
        /*0040*/ 	.byte	0x0d, 0xb7, 0xfc, 0x82, 0x8e, 0x35, 0x25, 0x40
.L_8:


//--------------------- .text._Z7measurePiPfiy    --------------------------
	.section	.text._Z7measurePiPfiy,"ax",@progbits
	.align	128
        .global         _Z7measurePiPfiy
        .type           _Z7measurePiPfiy,@function
        .size           _Z7measurePiPfiy,(.L_x_55 - _Z7measurePiPfiy)
        .other          _Z7measurePiPfiy,@"STO_CUDA_ENTRY STV_DEFAULT"
_Z7measurePiPfiy:
.text._Z7measurePiPfiy:
[----:B------:R-:W-:Y:S01]  /*0000*/  LDC R1, c[0x0][0x37c] ;  /* 0x0000df00ff017b82 */ /* 0x000fe20000000800 */
[----:B------:R-:W0:Y:S07]  /*0010*/  LDCU.64 UR8, c[0x0][0x398] ;  /* 0x00007300ff0877ac */ /* 0x000e2e0008000a00 */
[----:B------:R-:W1:Y:S01]  /*0020*/  LDC R0, c[0x0][0x390] ;  /* 0x0000e400ff007b82 */ /* 0x000e620000000800 */
[----:B0-----:R-:W-:-:S04]  /*0030*/  ULOP3.LUT UR4, UR8, 0xaad26b49, URZ, 0x3c, !UPT ;  /* 0xaad26b4908047892 */ /* 0x001fc8000f8e3cff */
[----:B------:R-:W-:Y:S01]  /*0040*/  UIMAD UR4, UR4, 0x4182bed5, URZ ;  /* 0x4182bed5040478a4 */ /* 0x000fe2000f8e02ff */
[----:B-1----:R-:W-:-:S03]  /*0050*/  ISETP.GE.AND P0, PT, R0, 0x1, PT ;  /* 0x000000010000780c */ /* 0x002fc60003f06270 */
[----:B------:R-:W-:Y:S02]  /*0060*/  UIADD3 UR5, UPT, UPT, UR4, 0x75bcd15, URZ ;  /* 0x075bcd1504057890 */ /* 0x000fe4000fffe0ff */
[----:B------:R-:W-:Y:S02]  /*0070*/  UIADD3 UR6, UPT, UPT, UR4, 0x583f19, URZ ;  /* 0x00583f1904067890 */ /* 0x000fe4000fffe0ff */
[----:B------:R-:W-:Y:S02]  /*0080*/  USHF.R.U32.HI UR7, URZ, 0x2, UR5 ;  /* 0x00000002ff077899 */ /* 0x000fe40008011605 */
[----:B------:R-:W-:Y:S02]  /*0090*/  USHF.L.U32 UR8, UR6, 0x4, URZ ;  /* 0x0000000406087899 */ /* 0x000fe400080006ff */
[----:B------:R-:W-:Y:S02]  /*00a0*/  ULOP3.LUT UR7, UR7, UR5, URZ, 0x3c, !UPT ;  /* 0x0000000507077292 */ /* 0x000fe4000f8e3cff */
[----:B------:R-:W-:-:S02]  /*00b0*/  ULOP3.LUT UR5, UR9, 0xf7dcefdd, URZ, 0x3c, !UPT ;  /* 0xf7dcefdd09057892 */ /* 0x000fc4000f8e3cff */
[----:B------:R-:W-:Y:S02]  /*00c0*/  USHF.L.U32 UR9, UR7, 0x1, URZ ;  /* 0x0000000107097899 */ /* 0x000fe400080006ff */
[----:B------:R-:W-:Y:S02]  /*00d0*/  UIMAD UR5, UR5, -0x658354e5, UR4 ;  /* 0x9a7cab1b050578a4 */ /* 0x000fe4000f8e0204 */
[----:B------:R-:W-:Y:S01]  /*00e0*/  ULOP3.LUT UR8, UR6, UR8, UR9, 0x96, !UPT ;  /* 0x0000000806087292 */ /* 0x000fe2000f8e9609 */
[----:B------:R-:W-:Y:S11]  /*00f0*/  @!P0 EXIT ;  /* 0x000000000000894d */ /* 0x000ff60003800000 */
[----:B------:R-:W0:Y:S01]  /*0100*/  LDC.64 R4, c[0x0][0x388] ;  /* 0x0000e200ff047b82 */ /* 0x000e220000000a00 */
[----:B------:R-:W-:Y:S01]  /*0110*/  ULOP3.LUT UR8, UR8, UR7, URZ, 0x3c, !UPT ;  /* 0x0000000708087292 */ /* 0x000fe2000f8e3cff */
[----:B------:R-:W-:Y:S01]  /*0120*/  IMAD.MOV.U32 R3, RZ, RZ, 0x2f800000 ;  /* 0x2f800000ff037424 */ /* 0x000fe200078e00ff */
[----:B------:R-:W-:Y:S01]  /*0130*/  CS2R R6, SRZ ;  /* 0x0000000000067805 */ /* 0x000fe2000001ff00 */
[----:B------:R-:W1:Y:S01]  /*0140*/  LDCU.64 UR6, c[0x0][0x358] ;  /* 0x00006b00ff0677ac */ /* 0x000e620008000a00 */
[----:B------:R-:W-:Y:S01]  /*0150*/  UIADD3 UR5, UPT, UPT, UR5, 0x6a788e, UR8 ;  /* 0x006a788e05057890 */ /* 0x000fe2000fffe008 */
[----:B------:R-:W2:Y:S05]  /*0160*/  LDCU UR4, c[0x0][0x390] ;  /* 0x00007200ff0477ac */ /* 0x000eaa0008000800 */
[----:B------:R-:W-:-:S05]  /*0170*/  I2FP.F32.U32 R0, UR5 ;  /* 0x0000000500007c45 */ /* 0x000fca0008201000 */
[----:B------:R-:W-:-:S07]  /*0180*/  FFMA R0, R0, R3, 1.1641532182693481445e-10 ;  /* 0x2f00000000007423 */ /* 0x000fce0000000003 */
.L_x_1:
[----:B0-----:R-:W-:-:S06]  /*0190*/  IMAD.WIDE.U32 R2, R7, 0x4, R4 ;  /* 0x0000000407027825 */ /* 0x001fcc00078e0004 */
[----:B-1----:R-:W3:Y:S02]  /*01a0*/  LDG.E R3, desc[UR6][R2.64] ;  /* 0x0000000602037981 */ /* 0x002ee4000c1e1900 */
[----:B---3--:R-:W-:-:S05]  /*01b0*/  FADD R6, R3, R6 ;  /* 0x0000000603067221 */ /* 0x008fca0000000000 */
[----:B------:R-:W-:-:S13]  /*01c0*/  FSETP.GEU.AND P0, PT, R0, R6, PT ;  /* 0x000000060000720b */ /* 0x000fda0003f0e000 */
[----:B------:R-:W-:Y:S05]  /*01d0*/  @!P0 BRA `(.L_x_0) ;  /* 0x0000000000108947 */ /* 0x000fea0003800000 */
[----:B------:R-:W-:-:S05]  /*01e0*/  VIADD R7, R7, 0x1 ;  /* 0x0000000107077836 */ /* 0x000fca0000000000 */
[----:B--2---:R-:W-:-:S13]  /*01f0*/  ISETP.NE.AND P0, PT, R7, UR4, PT ;  /* 0x0000000407007c0c */ /* 0x004fda000bf05270 */
[----:B------:R-:W-:Y:S05]  /*0200*/  @P0 BRA `(.L_x_1) ;  /* 0xfffffffc00e00947 */ /* 0x000fea000383ffff */
[----:B------:R-:W-:Y:S05]  /*0210*/  EXIT ;  /* 0x000000000000794d */ /* 0x000fea0003800000 */
.L_x_0:
[----:B------:R-:W0:Y:S02]  /*0220*/  LDC.64 R2, c[0x0][0x380] ;  /* 0x0000e000ff027b82 */ /* 0x000e240000000a00 */
[----:B0-----:R-:W-:Y:S01]  /*0230*/  STG.E desc[UR6][R2.64], R7 ;  /* 0x0000000702007986 */ /* 0x001fe2000c101906 */
[----:B--2---:R-:W-:Y:S05]  /*0240*/  EXIT ;  /* 0x000000000000794d */ /* 0x004fea0003800000 */
.L_x_2:
[----:B------:R-:W-:-:S00]  /*0250*/  BRA `(.L_x_2) ;  /* 0xfffffffc00fc7947 */ /* 0x000fc0000383ffff */
[----:B------:R-:W-:-:S00]  /*0260*/  NOP ;  /* 0x0000000000007918 */ /* 0x000fc00000000000 */
        /* <DEDUP_REMOVED lines=9> */
.L_x_55:


//--------------------- .text._Z21compute_probabilitiesPfP6float2i --------------------------
	.section	.text._Z21compute_probabilitiesPfP6float2i,"ax",@progbits
	.align	128
        .global         _Z21compute_probabilitiesPfP6float2i
        .type           _Z21compute_probabilitiesPfP6float2i,@function
        .size           _Z21compute_probabilitiesPfP6float2i,(.L_x_52 - _Z21compute_probabilitiesPfP6float2i)
        .other          _Z21compute_probabilitiesPfP6float2i,@"STO_CUDA_ENTRY STV_DEFAULT"
_Z21compute_probabilitiesPfP6float2i:
.text._Z21compute_probabilitiesPfP6float2i:
[----:B------:R-:W-:Y:S01]  /*0000*/  LDC R1, c[0x0][0x37c] ;  /* 0x0000df00ff017b82 */ /* 0x000fe20000000800 */
[----:B------:R-:W0:Y:S01]  /*0010*/  S2R R6, SR_TID.X ;  /* 0x0000000000067919 */ /* 0x000e220000002100 */
[----:B------:R-:W0:Y:S01]  /*0020*/  LDCU UR4, c[0x0][0x360] ;  /* 0x00006c00ff0477ac */ /* 0x000e220008000800 */
[----:B------:R-:W0:Y:S01]  /*0030*/  S2R R3, SR_CTAID.X ;  /* 0x0000000000037919 */ /* 0x000e220000002500 */
[----:B------:R-:W1:Y:S01]  /*0040*/  LDCU UR5, c[0x0][0x390] ;  /* 0x00007200ff0577ac */ /* 0x000e620008000800 */
[----:B0-----:R-:W-:-:S05]  /*0050*/  IMAD R6, R3, UR4, R6 ;  /* 0x0000000403067c24 */ /* 0x001fca000f8e0206 */
[----:B-1----:R-:W-:-:S13]  /*0060*/  ISETP.GE.AND P0, PT, R6, UR5, PT ;  /* 0x0000000506007c0c */ /* 0x002fda000bf06270 */
[----:B------:R-:W-:Y:S05]  /*0070*/  @P0 EXIT ;  /* 0x000000000000094d */ /* 0x000fea0003800000 */
[----:B------:R-:W0:Y:S01]  /*0080*/  LDC.64 R4, c[0x0][0x388] ;  /* 0x0000e200ff047b82 */ /* 0x000e220000000a00 */
[----:B------:R-:W1:Y:S01]  /*0090*/  LDCU.64 UR4, c[0x0][0x358] ;  /* 0x00006b00ff0477ac */ /* 0x000e620008000a00 */
[----:B0-----:R-:W-:-:S06]  /*00a0*/  IMAD.WIDE R4, R6, 0x8, R4 ;  /* 0x0000000806047825 */ /* 0x001fcc00078e0204 */
[----:B-1----:R-:W2:Y:S01]  /*00b0*/  LDG.E.64 R4, desc[UR4][R4.64] ;  /* 0x0000000404047981 */ /* 0x002ea2000c1e1b00 */
[----:B------:R-:W-:Y:S01]  /*00c0*/  BSSY.RECONVERGENT B0, `(.L_x_3) ;  /* 0x000000e000007945 */ /* 0x000fe20003800200 */
[----:B--2---:R-:W-:-:S04]  /*00d0*/  FSETP.GT.AND P0, PT, |R4|, |R5|, PT ;  /* 0x400000050400720b */ /* 0x004fc80003f04200 */
[----:B------:R-:W-:Y:S02]  /*00e0*/  FSEL R3, |R4|, |R5|, P0 ;  /* 0x4000000504037208 */ /* 0x000fe40000000200 */
[----:B------:R-:W-:Y:S02]  /*00f0*/  FSEL R0, |R5|, |R4|, P0 ;  /* 0x4000000405007208 */ /* 0x000fe40000000200 */
[----:B------:R-:W0:Y:S08]  /*0100*/  MUFU.RCP R2, R3 ;  /* 0x0000000300027308 */ /* 0x000e300000001000 */
[----:B------:R-:W1:Y:S01]  /*0110*/  FCHK P0, R0, R3 ;  /* 0x0000000300007302 */ /* 0x000e620000000000 */
[----:B0-----:R-:W-:-:S04]  /*0120*/  FFMA R7, -R3, R2, 1 ;  /* 0x3f80000003077423 */ /* 0x001fc80000000102 */
[----:B------:R-:W-:-:S04]  /*0130*/  FFMA R7, R2, R7, R2 ;  /* 0x0000000702077223 */ /* 0x000fc80000000002 */
[----:B------:R-:W-:-:S04]  /*0140*/  FFMA R2, R0, R7, RZ ;  /* 0x0000000700027223 */ /* 0x000fc800000000ff */
[----:B------:R-:W-:-:S04]  /*0150*/  FFMA R8, -R3, R2, R0 ;  /* 0x0000000203087223 */ /* 0x000fc80000000100 */
[----:B------:R-:W-:Y:S01]  /*0160*/  FFMA R2, R7, R8, R2 ;  /* 0x0000000807027223 */ /* 0x000fe20000000002 */
[----:B-1----:R-:W-:Y:S06]  /*0170*/  @!P0 BRA `(.L_x_4) ;  /* 0x0000000000088947 */ /* 0x002fec0003800000 */
[----:B------:R-:W-:-:S07]  /*0180*/  MOV R8, 0x1a0 ;  /* 0x000001a000087802 */ /* 0x000fce0000000f00 */
[----:B------:R-:W-:Y:S05]  /*0190*/  CALL.REL.NOINC `($__internal_1_$__cuda_sm3x_div_rn_noftz_f32_slowpath) ;  /* 0x0000000000c47944 */ /* 0x000fea0003c00000 */
.L_x_4:
[----:B------:R-:W-:Y:S05]  /*01a0*/  BSYNC.RECONVERGENT B0 ;  /* 0x0000000000007941 */ /* 0x000fea0003800200 */
.L_x_3:
[----:B------:R-:W-:Y:S01]  /*01b0*/  FFMA R7, R2, R2, 1 ;  /* 0x3f80000002077423 */ /* 0x000fe20000000002 */
[----:B------:R-:W-:Y:S03]  /*01c0*/  BSSY.RECONVERGENT B0, `(.L_x_5) ;  /* 0x000000d000007945 */ /* 0x000fe60003800200 */
[----:B------:R-:W-:Y:S01]  /*01d0*/  VIADD R2, R7, 0xf3000000 ;  /* 0xf300000007027836 */ /* 0x000fe20000000000 */
[----:B------:R0:W1:Y:S04]  /*01e0*/  MUFU.RSQ R8, R7 ;  /* 0x0000000700087308 */ /* 0x0000680000001400 */
[----:B------:R-:W-:-:S13]  /*01f0*/  ISETP.GT.U32.AND P0, PT, R2, 0x727fffff, PT ;  /* 0x727fffff0200780c */ /* 0x000fda0003f04070 */
[----:B01----:R-:W-:Y:S05]  /*0200*/  @!P0 BRA `(.L_x_6) ;  /* 0x0000000000108947 */ /* 0x003fea0003800000 */
[----:B------:R-:W-:-:S07]  /*0210*/  MOV R12, 0x230 ;  /* 0x00000230000c7802 */ /* 0x000fce0000000f00 */
[----:B------:R-:W-:Y:S05]  /*0220*/  CALL.REL.NOINC `($__internal_0_$__cuda_sm20_sqrt_rn_f32_slowpath) ;  /* 0x0000000000487944 */ /* 0x000fea0003c00000 */
[----:B------:R-:W-:Y:S01]  /*0230*/  IMAD.MOV.U32 R2, RZ, RZ, R7 ;  /* 0x000000ffff027224 */ /* 0x000fe200078e0007 */
[----:B------:R-:W-:Y:S06]  /*0240*/  BRA `(.L_x_7) ;  /* 0x0000000000107947 */ /* 0x000fec0003800000 */
.L_x_6:
[----:B------:R-:W-:Y:S01]  /*0250*/  FMUL.FTZ R2, R7, R8 ;  /* 0x0000000807027220 */ /* 0x000fe20000410000 */
[----:B------:R-:W-:-:S03]  /*0260*/  FMUL.FTZ R8, R8, 0.5 ;  /* 0x3f00000008087820 */ /* 0x000fc60000410000 */
[----:B------:R-:W-:-:S04]  /*0270*/  FFMA R7, -R2, R2, R7 ;  /* 0x0000000202077223 */ /* 0x000fc80000000107 */
[----:B------:R-:W-:-:S07]  /*0280*/  FFMA R2, R7, R8, R2 ;  /* 0x0000000807027223 */ /* 0x000fce0000000002 */
.L_x_7:
[----:B------:R-:W-:Y:S05]  /*0290*/  BSYNC.RECONVERGENT B0 ;  /* 0x0000000000007941 */ /* 0x000fea0003800200 */
.L_x_5:
[----:B------:R-:W0:Y:S01]  /*02a0*/  LDC.64 R8, c[0x0][0x380] ;  /* 0x0000e000ff087b82 */ /* 0x000e220000000a00 */
[C---:B------:R-:W-:Y:S01]  /*02b0*/  FMNMX R0, R3.reuse, R0, !PT ;  /* 0x0000000003007209 */ /* 0x040fe20007800000 */
[----:B------:R-:W-:Y:S01]  /*02c0*/  FADD R5, |R4|, |R5| ;  /* 0x4000000504057221 */ /* 0x000fe20000000200 */
[C---:B------:R-:W-:Y:S01]  /*02d0*/  FMUL R2, R3.reuse, R2 ;  /* 0x0000000203027220 */ /* 0x040fe20000400000 */
[----:B------:R-:W-:Y:S02]  /*02e0*/  FSETP.NEU.AND P1, PT, R3, RZ, PT ;  /* 0x000000ff0300720b */ /* 0x000fe40003f2d000 */
[----:B------:R-:W-:-:S13]  /*02f0*/  FSETP.GT.AND P0, PT, R0, 3.40282346638528859812e+38, PT ;  /* 0x7f7fffff0000780b */ /* 0x000fda0003f04000 */
[----:B------:R-:W-:Y:S01]  /*0300*/  @!P0 FSEL R5, R5, R2, !P1 ;  /* 0x0000000205058208 */ /* 0x000fe20004800000 */
[----:B0-----:R-:W-:-:S04]  /*0310*/  IMAD.WIDE R6, R6, 0x4, R8 ;  /* 0x0000000406067825 */ /* 0x001fc800078e0208 */
[----:B------:R-:W-:-:S05]  /*0320*/  FMUL R5, R5, R5 ;  /* 0x0000000505057220 */ /* 0x000fca0000400000 */
[----:B------:R-:W-:Y:S01]  /*0330*/  STG.E desc[UR4][R6.64], R5 ;  /* 0x0000000506007986 */ /* 0x000fe2000c101904 */
[----:B------:R-:W-:Y:S05]  /*0340*/  EXIT ;  /* 0x000000000000794d */ /* 0x000fea0003800000 */
        .weak           $__internal_0_$__cuda_sm20_sqrt_rn_f32_slowpath
        .type           $__internal_0_$__cuda_sm20_sqrt_rn_f32_slowpath,@function
        .size           $__internal_0_$__cuda_sm20_sqrt_rn_f32_slowpath,($__internal_1_$__cuda_sm3x_div_rn_noftz_f32_slowpath - $__internal_0_$__cuda_sm20_sqrt_rn_f32_slowpath)
$__internal_0_$__cuda_sm20_sqrt_rn_f32_slowpath:
[----:B------:R-:W-:-:S13]  /*0350*/  LOP3.LUT P0, RZ, R7, 0x7fffffff, RZ, 0xc0, !PT ;  /* 0x7fffffff07ff7812 */ /* 0x000fda000780c0ff */
[----:B------:R-:W-:Y:S05]  /*0360*/  @!P0 BRA `(.L_x_8) ;  /* 0x0000000000448947 */ /* 0x000fea0003800000 */
[----:B------:R-:W-:Y:S01]  /*0370*/  FSETP.GEU.FTZ.AND P0, PT, R7, RZ, PT ;  /* 0x000000ff0700720b */ /* 0x000fe20003f1e000 */
[----:B------:R-:W-:-:S12]  /*0380*/  IMAD.MOV.U32 R2, RZ, RZ, R7 ;  /* 0x000000ffff027224 */ /* 0x000fd800078e0007 */
[----:B------:R-:W-:Y:S01]  /*0390*/  @!P0 IMAD.MOV.U32 R7, RZ, RZ, 0x7fffffff ;  /* 0x7fffffffff078424 */ /* 0x000fe200078e00ff */
[----:B------:R-:W-:Y:S06]  /*03a0*/  @!P0 BRA `(.L_x_8) ;  /* 0x0000000000348947 */ /* 0x000fec0003800000 */
[----:B------:R-:W-:-:S13]  /*03b0*/  FSETP.GTU.FTZ.AND P0, PT, |R2|, +INF , PT ;  /* 0x7f8000000200780b */ /* 0x000fda0003f1c200 */
[----:B------:R-:W-:Y:S01]  /*03c0*/  @P0 FADD.FTZ R7, R2, 1 ;  /* 0x3f80000002070421 */ /* 0x000fe20000010000 */
[----:B------:R-:W-:Y:S06]  /*03d0*/  @P0 BRA `(.L_x_8) ;  /* 0x0000000000280947 */ /* 0x000fec0003800000 */
[----:B------:R-:W-:-:S13]  /*03e0*/  FSETP.NEU.FTZ.AND P0, PT, |R2|, +INF , PT ;  /* 0x7f8000000200780b */ /* 0x000fda0003f1d200 */
[----:B------:R-:W-:-:S04]  /*03f0*/  @P0 FFMA R8, R2, 1.84467440737095516160e+19, RZ ;  /* 0x5f80000002080823 */ /* 0x000fc800000000ff */
[----:B------:R-:W0:Y:S02]  /*0400*/  @P0 MUFU.RSQ R7, R8 ;  /* 0x0000000800070308 */ /* 0x000e240000001400 */
[----:B0-----:R-:W-:Y:S01]  /*0410*/  @P0 FMUL.FTZ R9, R8, R7 ;  /* 0x0000000708090220 */ /* 0x001fe20000410000 */
[----:B------:R-:W-:Y:S01]  /*0420*/  @P0 FMUL.FTZ R11, R7, 0.5 ;  /* 0x3f000000070b0820 */ /* 0x000fe20000410000 */
[----:B------:R-:W-:Y:S02]  /*0430*/  @!P0 IMAD.MOV.U32 R7, RZ, RZ, R2 ;  /* 0x000000ffff078224 */ /* 0x000fe400078e0002 */
[----:B------:R-:W-:-:S04]  /*0440*/  @P0 FADD.FTZ R10, -R9, -RZ ;  /* 0x800000ff090a0221 */ /* 0x000fc80000010100 */
[----:B------:R-:W-:-:S04]  /*0450*/  @P0 FFMA R10, R9, R10, R8 ;  /* 0x0000000a090a0223 */ /* 0x000fc80000000008 */
[----:B------:R-:W-:-:S04]  /*0460*/  @P0 FFMA R10, R10, R11, R9 ;  /* 0x0000000b0a0a0223 */ /* 0x000fc80000000009 */
[----:B------:R-:W-:-:S07]  /*0470*/  @P0 FMUL.FTZ R7, R10, 2.3283064365386962891e-10 ;  /* 0x2f8000000a070820 */ /* 0x000fce0000410000 */
.L_x_8:
[----:B------:R-:W-:Y:S02]  /*0480*/  IMAD.MOV.U32 R8, RZ, RZ, R12 ;  /* 0x000000ffff087224 */ /* 0x000fe400078e000c */
[----:B------:R-:W-:-:S04]  /*0490*/  IMAD.MOV.U32 R9, RZ, RZ, 0x0 ;  /* 0x00000000ff097424 */ /* 0x000fc800078e00ff */
[----:B------:R-:W-:Y:S05]  /*04a0*/  RET.REL.NODEC R8 `(_Z21compute_probabilitiesPfP6float2i) ;  /* 0xfffffff808d47950 */ /* 0x000fea0003c3ffff */
        .weak           $__internal_1_$__cuda_sm3x_div_rn_noftz_f32_slowpath
        .type           $__internal_1_$__cuda_sm3x_div_rn_noftz_f32_slowpath,@function
        .size           $__internal_1_$__cuda_sm3x_div_rn_noftz_f32_slowpath,(.L_x_52 - $__internal_1_$__cuda_sm3x_div_rn_noftz_f32_slowpath)
$__internal_1_$__cuda_sm3x_div_rn_noftz_f32_slowpath:
[--C-:B------:R-:W-:Y:S01]  /*04b0*/  SHF.R.U32.HI R7, RZ, 0x17, R3.reuse ;  /* 0x00000017ff077819 */ /* 0x100fe20000011603 */
[----:B------:R-:W-:Y:S01]  /*04c0*/  BSSY.RECONVERGENT B1, `(.L_x_9) ;  /* 0x0000064000017945 */ /* 0x000fe20003800200 */
[--C-:B------:R-:W-:Y:S01]  /*04d0*/  SHF.R.U32.HI R2, RZ, 0x17, R0.reuse ;  /* 0x00000017ff027819 */ /* 0x100fe20000011600 */
[----:B------:R-:W-:Y:S01]  /*04e0*/  IMAD.MOV.U32 R10, RZ, RZ, R0 ;  /* 0x000000ffff0a7224 */ /* 0x000fe200078e0000 */
[----:B------:R-:W-:Y:S01]  /*04f0*/  LOP3.LUT R9, R7, 0xff, RZ, 0xc0, !PT ;  /* 0x000000ff07097812 */ /* 0x000fe200078ec0ff */
[----:B------:R-:W-:Y:S01]  /*0500*/  IMAD.MOV.U32 R11, RZ, RZ, R3 ;  /* 0x000000ffff0b7224 */ /* 0x000fe200078e0003 */
[----:B------:R-:W-:-:S03]  /*0510*/  LOP3.LUT R2, R2, 0xff, RZ, 0xc0, !PT ;  /* 0x000000ff02027812 */ /* 0x000fc600078ec0ff */
[----:B------:R-:W-:Y:S02]  /*0520*/  VIADD R13, R9, 0xffffffff ;  /* 0xffffffff090d7836 */ /* 0x000fe40000000000 */
[----:B------:R-:W-:-:S03]  /*0530*/  VIADD R12, R2, 0xffffffff ;  /* 0xffffffff020c7836 */ /* 0x000fc60000000000 */
[----:B------:R-:W-:-:S04]  /*0540*/  ISETP.GT.U32.AND P0, PT, R13, 0xfd, PT ;  /* 0x000000fd0d00780c */ /* 0x000fc80003f04070 */
[----:B------:R-:W-:-:S13]  /*0550*/  ISETP.GT.U32.OR P0, PT, R12, 0xfd, P0 ;  /* 0x000000fd0c00780c */ /* 0x000fda0000704470 */
[----:B------:R-:W-:Y:S01]  /*0560*/  @!P0 IMAD.MOV.U32 R7, RZ, RZ, RZ ;  /* 0x000000ffff078224 */ /* 0x000fe200078e00ff */
[----:B------:R-:W-:Y:S06]  /*0570*/  @!P0 BRA `(.L_x_10) ;  /* 0x00000000005c8947 */ /* 0x000fec0003800000 */
[----:B------:R-:W-:Y:S02]  /*0580*/  FSETP.GTU.FTZ.AND P0, PT, |R0|, +INF , PT ;  /* 0x7f8000000000780b */ /* 0x000fe40003f1c200 */
[----:B------:R-:W-:-:S04]  /*0590*/  FSETP.GTU.FTZ.AND P1, PT, |R3|, +INF , PT ;  /* 0x7f8000000300780b */ /* 0x000fc80003f3c200 */
[----:B------:R-:W-:-:S13]  /*05a0*/  PLOP3.LUT P0, PT, P0, P1, PT, 0xf8, 0x8f ;  /* 0x00000000008f781c */ /* 0x000fda0000703f70 */
[----:B------:R-:W-:Y:S05]  /*05b0*/  @P0 BRA `(.L_x_11) ;  /* 0x00000004004c0947 */ /* 0x000fea0003800000 */
[----:B------:R-:W-:-:S13]  /*05c0*/  LOP3.LUT P0, RZ, R11, 0x7fffffff, R10, 0xc8, !PT ;  /* 0x7fffffff0bff7812 */ /* 0x000fda000780c80a */
[----:B------:R-:W-:Y:S05]  /*05d0*/  @!P0 BRA `(.L_x_12) ;  /* 0x00000004003c8947 */ /* 0x000fea0003800000 */
[C---:B------:R-:W-:Y:S02]  /*05e0*/  FSETP.NEU.FTZ.AND P2, PT, |R0|.reuse, +INF , PT ;  /* 0x7f8000000000780b */ /* 0x040fe40003f5d200 */
[----:B------:R-:W-:Y:S02]  /*05f0*/  FSETP.NEU.FTZ.AND P1, PT, |R3|, +INF , PT ;  /* 0x7f8000000300780b */ /* 0x000fe40003f3d200 */
[----:B------:R-:W-:-:S11]  /*0600*/  FSETP.NEU.FTZ.AND P0, PT, |R0|, +INF , PT ;  /* 0x7f8000000000780b */ /* 0x000fd60003f1d200 */
[----:B------:R-:W-:Y:S05]  /*0610*/  @!P1 BRA !P2, `(.L_x_12) ;  /* 0x00000004002c9947 */ /* 0x000fea0005000000 */
[----:B------:R-:W-:-:S04]  /*0620*/  LOP3.LUT P2, RZ, R10, 0x7fffffff, RZ, 0xc0, !PT ;  /* 0x7fffffff0aff7812 */ /* 0x000fc8000784c0ff */
[----:B------:R-:W-:-:S13]  /*0630*/  PLOP3.LUT P1, PT, P1, P2, PT, 0x2f, 0xf2 ;  /* 0x0000000000f2781c */ /* 0x000fda0000f24577 */
[----:B------:R-:W-:Y:S05]  /*0640*/  @P1 BRA `(.L_x_13) ;  /* 0x0000000400181947 */ /* 0x000fea0003800000 */
[----:B------:R-:W-:-:S04]  /*0650*/  LOP3.LUT P1, RZ, R11, 0x7fffffff, RZ, 0xc0, !PT ;  /* 0x7fffffff0bff7812 */ /* 0x000fc8000782c0ff */
[----:B------:R-:W-:-:S13]  /*0660*/  PLOP3.LUT P0, PT, P0, P1, PT, 0x2f, 0xf2 ;  /* 0x0000000000f2781c */ /* 0x000fda0000702577 */
[----:B------:R-:W-:Y:S05]  /*0670*/  @P0 BRA `(.L_x_14) ;  /* 0x0000000400000947 */ /* 0x000fea0003800000 */
[----:B------:R-:W-:Y:S02]  /*0680*/  ISETP.GE.AND P0, PT, R12, RZ, PT ;  /* 0x000000ff0c00720c */ /* 0x000fe40003f06270 */
[----:B------:R-:W-:-:S11]  /*0690*/  ISETP.GE.AND P1, PT, R13, RZ, PT ;  /* 0x000000ff0d00720c */ /* 0x000fd60003f26270 */
[----:B------:R-:W-:Y:S01]  /*06a0*/  @P0 MOV R7, RZ ;  /* 0x000000ff00070202 */ /* 0x000fe20000000f00 */
[----:B------:R-:W-:Y:S02]  /*06b0*/  @!P0 IMAD.MOV.U32 R7, RZ, RZ, -0x40 ;  /* 0xffffffc0ff078424 */ /* 0x000fe400078e00ff */
[----:B------:R-:W-:Y:S01]  /*06c0*/  @!P0 FFMA R10, R0, 1.84467440737095516160e+19, RZ ;  /* 0x5f800000000a8823 */ /* 0x000fe200000000ff */
[----:B------:R-:W-:Y:S01]  /*06d0*/  @!P1 FFMA R11, R3, 1.84467440737095516160e+19, RZ ;  /* 0x5f800000030b9823 */ /* 0x000fe200000000ff */
[----:B------:R-:W-:-:S07]  /*06e0*/  @!P1 VIADD R7, R7, 0x40 ;  /* 0x0000004007079836 */ /* 0x000fce0000000000 */
.L_x_10:
[----:B------:R-:W-:Y:S01]  /*06f0*/  LEA R12, R9, 0xc0800000, 0x17 ;  /* 0xc0800000090c7811 */ /* 0x000fe200078eb8ff */
[----:B------:R-:W-:Y:S04]  /*0700*/  BSSY.RECONVERGENT B2, `(.L_x_15) ;  /* 0x0000036000027945 */ /* 0x000fe80003800200 */
[----:B------:R-:W-:Y:S02]  /*0710*/  IMAD.IADD R12, R11, 0x1, -R12 ;  /* 0x000000010b0c7824 */ /* 0x000fe400078e0a0c */
[----:B------:R-:W-:Y:S02]  /*0720*/  VIADD R11, R2, 0xffffff81 ;  /* 0xffffff81020b7836 */ /* 0x000fe40000000000 */
[----:B------:R-:W0:Y:S01]  /*0730*/  MUFU.RCP R13, R12 ;  /* 0x0000000c000d7308 */ /* 0x000e220000001000 */
[----:B------:R-:W-:Y:S01]  /*0740*/  FADD.FTZ R15, -R12, -RZ ;  /* 0x800000ff0c0f7221 */ /* 0x000fe20000010100 */
[----:B------:R-:W-:-:S03]  /*0750*/  IMAD R2, R11, -0x800000, R10 ;  /* 0xff8000000b027824 */ /* 0x000fc600078e020a */
[----:B0-----:R-:W-:-:S04]  /*0760*/  FFMA R14, R13, R15, 1 ;  /* 0x3f8000000d0e7423 */ /* 0x001fc8000000000f */
[----:B------:R-:W-:-:S04]  /*0770*/  FFMA R17, R13, R14, R13 ;  /* 0x0000000e0d117223 */ /* 0x000fc8000000000d */
[----:B------:R-:W-:-:S04]  /*0780*/  FFMA R10, R2, R17, RZ ;  /* 0x00000011020a7223 */ /* 0x000fc800000000ff */
[----:B------:R-:W-:-:S04]  /*0790*/  FFMA R13, R15, R10, R2 ;  /* 0x0000000a0f0d7223 */ /* 0x000fc80000000002 */
[----:B------:R-:W-:Y:S01]  /*07a0*/  FFMA R14, R17, R13, R10 ;  /* 0x0000000d110e7223 */ /* 0x000fe2000000000a */
[----:B------:R-:W-:-:S03]  /*07b0*/  IADD3 R10, PT, PT, R11, 0x7f, -R9 ;  /* 0x0000007f0b0a7810 */ /* 0x000fc60007ffe809 */
[----:B------:R-:W-:Y:S02]  /*07c0*/  FFMA R15, R15, R14, R2 ;  /* 0x0000000e0f0f7223 */ /* 0x000fe40000000002 */
[----:B------:R-:W-:Y:S02]  /*07d0*/  IMAD.IADD R10, R10, 0x1, R7 ;  /* 0x000000010a0a7824 */ /* 0x000fe400078e0207 */
[----:B------:R-:W-:-:S05]  /*07e0*/  FFMA R2, R17, R15, R14 ;  /* 0x0000000f11027223 */ /* 0x000fca000000000e */
[----:B------:R-:W-:-:S04]  /*07f0*/  SHF.R.U32.HI R9, RZ, 0x17, R2 ;  /* 0x00000017ff097819 */ /* 0x000fc80000011602 */
[----:B------:R-:W-:-:S05]  /*0800*/  LOP3.LUT R9, R9, 0xff, RZ, 0xc0, !PT ;  /* 0x000000ff09097812 */ /* 0x000fca00078ec0ff */
[----:B------:R-:W-:-:S05]  /*0810*/  IMAD.IADD R11, R9, 0x1, R10 ;  /* 0x00000001090b7824 */ /* 0x000fca00078e020a */
[----:B------:R-:W-:-:S04]  /*0820*/  IADD3 R7, PT, PT, R11, -0x1, RZ ;  /* 0xffffffff0b077810 */ /* 0x000fc80007ffe0ff */
[----:B------:R-:W-:-:S13]  /*0830*/  ISETP.GE.U32.AND P0, PT, R7, 0xfe, PT ;  /* 0x000000fe0700780c */ /* 0x000fda0003f06070 */
[----:B------:R-:W-:Y:S05]  /*0840*/  @!P0 BRA `(.L_x_16) ;  /* 0x0000000000808947 */ /* 0x000fea0003800000 */
[----:B------:R-:W-:-:S13]  /*0850*/  ISETP.GT.AND P0, PT, R11, 0xfe, PT ;  /* 0x000000fe0b00780c */ /* 0x000fda0003f04270 */
[----:B------:R-:W-:Y:S05]  /*0860*/  @P0 BRA `(.L_x_17) ;  /* 0x00000000006c0947 */ /* 0x000fea0003800000 */
[----:B------:R-:W-:-:S13]  /*0870*/  ISETP.GE.AND P0, PT, R11, 0x1, PT ;  /* 0x000000010b00780c */ /* 0x000fda0003f06270 */
[----:B------:R-:W-:Y:S05]  /*0880*/  @P0 BRA `(.L_x_18) ;  /* 0x0000000000740947 */ /* 0x000fea0003800000 */
[----:B------:R-:W-:Y:S02]  /*0890*/  ISETP.GE.AND P0, PT, R11, -0x18, PT ;  /* 0xffffffe80b00780c */ /* 0x000fe40003f06270 */
[----:B------:R-:W-:-:S11]  /*08a0*/  LOP3.LUT R2, R2, 0x80000000, RZ, 0xc0, !PT ;  /* 0x8000000002027812 */ /* 0x000fd600078ec0ff */
[----:B------:R-:W-:Y:S05]  /*08b0*/  @!P0 BRA `(.L_x_18) ;  /* 0x0000000000688947 */ /* 0x000fea0003800000 */
[-CC-:B------:R-:W-:Y:S01]  /*08c0*/  FFMA.RZ R7, R17, R15.reuse, R14.reuse ;  /* 0x0000000f11077223 */ /* 0x180fe2000000c00e */
[----:B------:R-:W-:Y:S02]  /*08d0*/  VIADD R12, R11, 0x20 ;  /* 0x000000200b0c7836 */ /* 0x000fe40000000000 */
[-CC-:B------:R-:W-:Y:S01]  /*08e0*/  FFMA.RM R10, R17, R15.reuse, R14.reuse ;  /* 0x0000000f110a7223 */ /* 0x180fe2000000400e */
[----:B------:R-:W-:Y:S02]  /*08f0*/  ISETP.NE.AND P2, PT, R11, RZ, PT ;  /* 0x000000ff0b00720c */ /* 0x000fe40003f45270 */
[----:B------:R-:W-:Y:S01]  /*0900*/  LOP3.LUT R9, R7, 0x7fffff, RZ, 0xc0, !PT ;  /* 0x007fffff07097812 */ /* 0x000fe200078ec0ff */
[----:B------:R-:W-:Y:S01]  /*0910*/  FFMA.RP R7, R17, R15, R14 ;  /* 0x0000000f11077223 */ /* 0x000fe2000000800e */
[----:B------:R-:W-:Y:S01]  /*0920*/  ISETP.NE.AND P1, PT, R11, RZ, PT ;  /* 0x000000ff0b00720c */ /* 0x000fe20003f25270 */
[----:B------:R-:W-:Y:S01]  /*0930*/  IMAD.MOV R11, RZ, RZ, -R11 ;  /* 0x000000ffff0b7224 */ /* 0x000fe200078e0a0b */
[----:B------:R-:W-:-:S02]  /*0940*/  LOP3.LUT R9, R9, 0x800000, RZ, 0xfc, !PT ;  /* 0x0080000009097812 */ /* 0x000fc400078efcff */
[----:B------:R-:W-:Y:S02]  /*0950*/  FSETP.NEU.FTZ.AND P0, PT, R7, R10, PT ;  /* 0x0000000a0700720b */ /* 0x000fe40003f1d000 */
[----:B------:R-:W-:Y:S02]  /*0960*/  SHF.L.U32 R12, R9, R12, RZ ;  /* 0x0000000c090c7219 */ /* 0x000fe400000006ff */
[----:B------:R-:W-:Y:S02]  /*0970*/  SEL R10, R11, RZ, P2 ;  /* 0x000000ff0b0a7207 */ /* 0x000fe40001000000 */
[----:B------:R-:W-:Y:S02]  /*0980*/  ISETP.NE.AND P1, PT, R12, RZ, P1 ;  /* 0x000000ff0c00720c */ /* 0x000fe40000f25270 */
[----:B------:R-:W-:Y:S02]  /*0990*/  SHF.R.U32.HI R10, RZ, R10, R9 ;  /* 0x0000000aff0a7219 */ /* 0x000fe40000011609 */
[----:B------:R-:W-:-:S02]  /*09a0*/  PLOP3.LUT P0, PT, P0, P1, PT, 0xf8, 0x8f ;  /* 0x00000000008f781c */ /* 0x000fc40000703f70 */
[----:B------:R-:W-:Y:S02]  /*09b0*/  SHF.R.U32.HI R12, RZ, 0x1, R10 ;  /* 0x00000001ff0c7819 */ /* 0x000fe4000001160a */
[----:B------:R-:W-:-:S04]  /*09c0*/  SEL R7, RZ, 0x1, !P0 ;  /* 0x00000001ff077807 */ /* 0x000fc80004000000 */
[----:B------:R-:W-:-:S04]  /*09d0*/  LOP3.LUT R7, R7, 0x1, R12, 0xf8, !PT ;  /* 0x0000000107077812 */ /* 0x000fc800078ef80c */
[----:B------:R-:W-:-:S05]  /*09e0*/  LOP3.LUT R7, R7, R10, RZ, 0xc0, !PT ;  /* 0x0000000a07077212 */ /* 0x000fca00078ec0ff */
[----:B------:R-:W-:-:S05]  /*09f0*/  IMAD.IADD R7, R12, 0x1, R7 ;  /* 0x000000010c077824 */ /* 0x000fca00078e0207 */
[----:B------:R-:W-:Y:S01]  /*0a00*/  LOP3.LUT R2, R7, R2, RZ, 0xfc, !PT ;  /* 0x0000000207027212 */ /* 0x000fe200078efcff */
[----:B------:R-:W-:Y:S06]  /*0a10*/  BRA `(.L_x_18) ;  /* 0x0000000000107947 */ /* 0x000fec0003800000 */
.L_x_17:
[----:B------:R-:W-:-:S04]  /*0a20*/  LOP3.LUT R2, R2, 0x80000000, RZ, 0xc0, !PT ;  /* 0x8000000002027812 */ /* 0x000fc800078ec0ff */
[----:B------:R-:W-:Y:S01]  /*0a30*/  LOP3.LUT R2, R2, 0x7f800000, RZ, 0xfc, !PT ;  /* 0x7f80000002027812 */ /* 0x000fe200078efcff */
[----:B------:R-:W-:Y:S06]  /*0a40*/  BRA `(.L_x_18) ;  /* 0x0000000000047947 */ /* 0x000fec0003800000 */
.L_x_16:
[----:B------:R-:W-:-:S07]  /*0a50*/  IMAD R2, R10, 0x800000, R2 ;  /* 0x008000000a027824 */ /* 0x000fce00078e0202 */
.L_x_18:
[----:B------:R-:W-:Y:S05]  /*0a60*/  BSYNC.RECONVERGENT B2 ;  /* 0x0000000000027941 */ /* 0x000fea0003800200 */
.L_x_15:
[----:B------:R-:W-:Y:S05]  /*0a70*/  BRA `(.L_x_19) ;  /* 0x0000000000207947 */ /* 0x000fea0003800000 */
.L_x_14:
[----:B------:R-:W-:-:S04]  /*0a80*/  LOP3.LUT R2, R11, 0x80000000, R10, 0x48, !PT ;  /* 0x800000000b027812 */ /* 0x000fc800078e480a */
[----:B------:R-:W-:Y:S01]  /*0a90*/  LOP3.LUT R2, R2, 0x7f800000, RZ, 0xfc, !PT ;  /* 0x7f80000002027812 */ /* 0x000fe200078efcff */
[----:B------:R-:W-:Y:S06]  /*0aa0*/  BRA `(.L_x_19) ;  /* 0x0000000000147947 */ /* 0x000fec0003800000 */
.L_x_13:
[----:B------:R-:W-:Y:S01]  /*0ab0*/  LOP3.LUT R2, R11, 0x80000000, R10, 0x48, !PT ;  /* 0x800000000b027812 */ /* 0x000fe200078e480a */
[----:B------:R-:W-:Y:S06]  /*0ac0*/  BRA `(.L_x_19) ;  /* 0x00000000000c7947 */ /* 0x000fec0003800000 */
.L_x_12:
[----:B------:R-:W0:Y:S01]  /*0ad0*/  MUFU.RSQ R2, -QNAN ;  /* 0xffc0000000027908 */ /* 0x000e220000001400 */
[----:B------:R-:W-:Y:S05]  /*0ae0*/  BRA `(.L_x_19) ;  /* 0x0000000000047947 */ /* 0x000fea0003800000 */
.L_x_11:
[----:B------:R-:W-:-:S07]  /*0af0*/  FADD.FTZ R2, R0, R3 ;  /* 0x0000000300027221 */ /* 0x000fce0000010000 */
.L_x_19:
[----:B------:R-:W-:Y:S05]  /*0b00*/  BSYNC.RECONVERGENT B1 ;  /* 0x0000000000017941 */ /* 0x000fea0003800200 */
.L_x_9:
[----:B------:R-:W-:-:S04]  /*0b10*/  IMAD.MOV.U32 R9, RZ, RZ, 0x0 ;  /* 0x00000000ff097424 */ /* 0x000fc800078e00ff */
[----:B0-----:R-:W-:Y:S05]  /*0b20*/  RET.REL.NODEC R8 `(_Z21compute_probabilitiesPfP6float2i) ;  /* 0xfffffff408347950 */ /* 0x001fea0003c3ffff */
.L_x_20:
        /* <DEDUP_REMOVED lines=13> */
.L_x_52:


//--------------------- .text._Z9normalizeP6float2i --------------------------
	.section	.text._Z9normalizeP6float2i,"ax",@progbits
	.align	128
        .global         _Z9normalizeP6float2i
        .type           _Z9normalizeP6float2i,@function
        .size           _Z9normalizeP6float2i,(.L_x_54 - _Z9normalizeP6float2i)
        .other          _Z9normalizeP6float2i,@"STO_CUDA_ENTRY STV_DEFAULT"
_Z9normalizeP6float2i:
.text._Z9normalizeP6float2i:
[----:B------:R-:W-:Y:S01]  /*0000*/  LDC R1, c[0x0][0x37c] ;  /* 0x0000df00ff017b82 */ /* 0x000fe20000000800 */
[----:B------:R-:W0:Y:S01]  /*0010*/  S2R R3, SR_TID.X ;  /* 0x0000000000037919 */ /* 0x000e220000002100 */
[----:B------:R-:W1:Y:S06]  /*0020*/  LDCU UR4, c[0x0][0x360] ;  /* 0x00006c00ff0477ac */ /* 0x000e6c0008000800 */
[----:B------:R-:W2:Y:S01]  /*0030*/  LDC.64 R6, c[0x0][0x380] ;  /* 0x0000e000ff067b82 */ /* 0x000ea20000000a00 */
[----:B------:R-:W-:Y:S01]  /*0040*/  BSSY.RECONVERGENT B0, `(.L_x_21) ;  /* 0x000003c000007945 */ /* 0x000fe20003800200 */
[----:B------:R-:W1:Y:S01]  /*0050*/  S2R R4, SR_CTAID.X ;  /* 0x0000000000047919 */ /* 0x000e620000002500 */
[----:B------:R-:W3:Y:S01]  /*0060*/  LDCU UR5, c[0x0][0x388] ;  /* 0x00007100ff0577ac */ /* 0x000ee20008000800 */
[----:B------:R-:W4:Y:S01]  /*0070*/  LDCU.64 UR6, c[0x0][0x358] ;  /* 0x00006b00ff0677ac */ /* 0x000f220008000a00 */
[----:B0-----:R-:W-:Y:S01]  /*0080*/  ISETP.NE.AND P0, PT, R3, RZ, PT ;  /* 0x000000ff0300720c */ /* 0x001fe20003f05270 */
[----:B-1----:R-:W-:-:S04]  /*0090*/  IMAD R4, R4, UR4, R3 ;  /* 0x0000000404047c24 */ /* 0x002fc8000f8e0203 */
[----:B--2---:R-:W-:-:S08]  /*00a0*/  IMAD.WIDE R6, R4, 0x8, R6 ;  /* 0x0000000804067825 */ /* 0x004fd000078e0206 */
[----:B------:R-:W0:Y:S01]  /*00b0*/  @!P0 S2R R5, SR_CgaCtaId ;  /* 0x0000000000058919 */ /* 0x000e220000008800 */
[----:B------:R-:W-:-:S04]  /*00c0*/  @!P0 MOV R0, 0x400 ;  /* 0x0000040000008802 */ /* 0x000fc80000000f00 */
[----:B0-----:R-:W-:-:S05]  /*00d0*/  @!P0 LEA R0, R5, R0, 0x18 ;  /* 0x0000000005008211 */ /* 0x001fca00078ec0ff */
[----:B------:R0:W-:Y:S01]  /*00e0*/  @!P0 STS [R0], RZ ;  /* 0x000000ff00008388 */ /* 0x0001e20000000800 */
[----:B------:R-:W-:Y:S01]  /*00f0*/  BAR.SYNC.DEFER_BLOCKING 0x0 ;  /* 0x0000000000007b1d */ /* 0x000fe20000010000 */
[----:B---3--:R-:W-:-:S13]  /*0100*/  ISETP.GE.AND P0, PT, R4, UR5, PT ;  /* 0x0000000504007c0c */ /* 0x008fda000bf06270 */
[----:B0---4-:R-:W-:Y:S05]  /*0110*/  @P0 BRA `(.L_x_22) ;  /* 0x0000000000b80947 */ /* 0x011fea0003800000 */
[----:B------:R-:W2:Y:S01]  /*0120*/  LDG.E.64 R8, desc[UR6][R6.64] ;  /* 0x0000000606087981 */ /* 0x000ea2000c1e1b00 */
        /* <DEDUP_REMOVED lines=12> */
[----:B------:R-:W-:Y:S01]  /*01f0*/  IMAD.MOV.U32 R2, RZ, RZ, R0 ;  /* 0x000000ffff027224 */ /* 0x000fe200078e0000 */
[----:B------:R-:W-:-:S07]  /*0200*/  MOV R10, 0x220 ;  /* 0x00000220000a7802 */ /* 0x000fce0000000f00 */
[----:B------:R-:W-:Y:S05]  /*0210*/  CALL.REL.NOINC `($__internal_3_$__cuda_sm3x_div_rn_noftz_f32_slowpath) ;  /* 0x0000000400e47944 */ /* 0x000fea0003c00000 */
.L_x_24:
[----:B------:R-:W-:Y:S05]  /*0220*/  BSYNC.RECONVERGENT B1 ;  /* 0x0000000000017941 */ /* 0x000fea0003800200 */
.L_x_23:
[----:B------:R-:W-:Y:S01]  /*0230*/  FFMA R11, R2, R2, 1 ;  /* 0x3f800000020b7423 */ /* 0x000fe20000000002 */
[----:B------:R-:W-:Y:S03]  /*0240*/  BSSY.RECONVERGENT B1, `(.L_x_25) ;  /* 0x000000d000017945 */ /* 0x000fe60003800200 */
[----:B------:R-:W-:Y:S01]  /*0250*/  VIADD R2, R11, 0xf3000000 ;  /* 0xf30000000b027836 */ /* 0x000fe20000000000 */
[----:B------:R0:W1:Y:S04]  /*0260*/  MUFU.RSQ R10, R11 ;  /* 0x0000000b000a7308 */ /* 0x0000680000001400 */
[----:B------:R-:W-:-:S13]  /*0270*/  ISETP.GT.U32.AND P0, PT, R2, 0x727fffff, PT ;  /* 0x727fffff0200780c */ /* 0x000fda0003f04070 */
[----:B01----:R-:W-:Y:S05]  /*0280*/  @!P0 BRA `(.L_x_26) ;  /* 0x0000000000108947 */ /* 0x003fea0003800000 */
[----:B------:R-:W-:Y:S01]  /*0290*/  IMAD.MOV.U32 R2, RZ, RZ, R11 ;  /* 0x000000ffff027224 */ /* 0x000fe200078e000b */
[----:B------:R-:W-:-:S07]  /*02a0*/  MOV R15, 0x2c0 ;  /* 0x000002c0000f7802 */ /* 0x000fce0000000f00 */
[----:B------:R-:W-:Y:S05]  /*02b0*/  CALL.REL.NOINC `($__internal_2_$__cuda_sm20_sqrt_rn_f32_slowpath) ;  /* 0x0000000400607944 */ /* 0x000fea0003c00000 */
[----:B------:R-:W-:Y:S05]  /*02c0*/  BRA `(.L_x_27) ;  /* 0x0000000000107947 */ /* 0x000fea0003800000 */
.L_x_26:
[----:B------:R-:W-:Y:S01]  /*02d0*/  FMUL.FTZ R2, R11, R10 ;  /* 0x0000000a0b027220 */ /* 0x000fe20000410000 */
[----:B------:R-:W-:-:S03]  /*02e0*/  FMUL.FTZ R10, R10, 0.5 ;  /* 0x3f0000000a0a7820 */ /* 0x000fc60000410000 */
[----:B------:R-:W-:-:S04]  /*02f0*/  FFMA R11, -R2, R2, R11 ;  /* 0x00000002020b7223 */ /* 0x000fc8000000010b */
[----:B------:R-:W-:-:S07]  /*0300*/  FFMA R2, R11, R10, R2 ;  /* 0x0000000a0b027223 */ /* 0x000fce0000000002 */
.L_x_27:
[----:B------:R-:W-:Y:S05]  /*0310*/  BSYNC.RECONVERGENT B1 ;  /* 0x0000000000017941 */ /* 0x000fea0003800200 */
.L_x_25:
[----:B------:R-:W0:Y:S01]  /*0320*/  S2R R11, SR_CgaCtaId ;  /* 0x00000000000b7919 */ /* 0x000e220000008800 */
[C---:B------:R-:W-:Y:S01]  /*0330*/  FMNMX R0, R5.reuse, R0, !PT ;  /* 0x0000000005007209 */ /* 0x040fe20007800000 */
[----:B------:R-:W-:Y:S01]  /*0340*/  FADD R9, |R8|, |R9| ;  /* 0x4000000908097221 */ /* 0x000fe20000000200 */
[C---:B------:R-:W-:Y:S01]  /*0350*/  FMUL R2, R5.reuse, R2 ;  /* 0x0000000205027220 */ /* 0x040fe20000400000 */
[----:B------:R-:W-:Y:S02]  /*0360*/  FSETP.NEU.AND P1, PT, R5, RZ, PT ;  /* 0x000000ff0500720b */ /* 0x000fe40003f2d000 */
[----:B------:R-:W-:Y:S02]  /*0370*/  FSETP.GT.AND P0, PT, R0, 3.40282346638528859812e+38, PT ;  /* 0x7f7fffff0000780b */ /* 0x000fe40003f04000 */
[----:B------:R-:W-:-:S11]  /*0380*/  MOV R0, 0x400 ;  /* 0x0000040000007802 */ /* 0x000fd60000000f00 */
[----:B------:R-:W-:-:S05]  /*0390*/  @!P0 FSEL R9, R9, R2, !P1 ;  /* 0x0000000209098208 */ /* 0x000fca0004800000 */
[----:B------:R-:W-:Y:S01]  /*03a0*/  FMUL R5, R9, R9 ;  /* 0x0000000909057220 */ /* 0x000fe20000400000 */
[----:B0-----:R-:W-:-:S07]  /*03b0*/  LEA R0, R11, R0, 0x18 ;  /* 0x000000000b007211 */ /* 0x001fce00078ec0ff */
.L_x_28:
[----:B------:R-:W0:Y:S02]  /*03c0*/  LDS R8, [R0] ;  /* 0x0000000000087984 */ /* 0x000e240000000800 */
[----:B0-----:R-:W-:-:S05]  /*03d0*/  FADD R9, R5, R8 ;  /* 0x0000000805097221 */ /* 0x001fca0000000000 */
[----:B------:R-:W0:Y:S02]  /*03e0*/  ATOMS.CAST.SPIN P0, [R0], R8, R9 ;  /* 0x000000080000758d */ /* 0x000e240001800009 */
[----:B0-----:R-:W-:Y:S05]  /*03f0*/  @!P0 BRA `(.L_x_28) ;  /* 0xfffffffc00f08947 */ /* 0x001fea000383ffff */
.L_x_22:
[----:B------:R-:W-:Y:S05]  /*0400*/  BSYNC.RECONVERGENT B0 ;  /* 0x0000000000007941 */ /* 0x000fea0003800200 */
.L_x_21:
[----:B------:R-:W-:Y:S01]  /*0410*/  BAR.SYNC.DEFER_BLOCKING 0x0 ;  /* 0x0000000000007b1d */ /* 0x000fe20000010000 */
[----:B------:R-:W-:-:S05]  /*0420*/  ISETP.NE.AND P0, PT, R3, RZ, PT ;  /* 0x000000ff0300720c */ /* 0x000fca0003f05270 */
[----:B------:R-:W-:Y:S08]  /*0430*/  BSSY.RECONVERGENT B0, `(.L_x_29) ;  /* 0x0000018000007945 */ /* 0x000ff00003800200 */
[----:B------:R-:W-:Y:S05]  /*0440*/  @P0 BRA `(.L_x_30) ;  /* 0x0000000000580947 */ /* 0x000fea0003800000 */
[----:B------:R-:W0:Y:S01]  /*0450*/  S2UR UR5, SR_CgaCtaId ;  /* 0x00000000000579c3 */ /* 0x000e220000008800 */
[----:B------:R-:W-:Y:S02]  /*0460*/  UMOV UR4, 0x400 ;  /* 0x0000040000047882 */ /* 0x000fe40000000000 */
[----:B0-----:R-:W-:-:S09]  /*0470*/  ULEA UR4, UR5, UR4, 0x18 ;  /* 0x0000000405047291 */ /* 0x001fd2000f8ec0ff */
[----:B------:R-:W0:Y:S02]  /*0480*/  LDS R2, [UR4] ;  /* 0x00000004ff027984 */ /* 0x000e240008000800 */
[----:B0-----:R-:W-:Y:S01]  /*0490*/  VIADD R0, R2, 0xf3000000 ;  /* 0xf300000002007836 */ /* 0x001fe20000000000 */
[----:B------:R0:W1:Y:S04]  /*04a0*/  MUFU.RSQ R3, R2 ;  /* 0x0000000200037308 */ /* 0x0000680000001400 */
[----:B------:R-:W-:-:S13]  /*04b0*/  ISETP.GT.U32.AND P0, PT, R0, 0x727fffff, PT ;  /* 0x727fffff0000780c */ /* 0x000fda0003f04070 */
[----:B01----:R-:W-:Y:S05]  /*04c0*/  @!P0 BRA `(.L_x_31) ;  /* 0x0000000000188947 */ /* 0x003fea0003800000 */
[----:B------:R-:W-:Y:S01]  /*04d0*/  BSSY.RECONVERGENT B1, `(.L_x_32) ;  /* 0x0000003000017945 */ /* 0x000fe20003800200 */
[----:B------:R-:W-:-:S07]  /*04e0*/  MOV R15, 0x500 ;  /* 0x00000500000f7802 */ /* 0x000fce0000000f00 */
[----:B------:R-:W-:Y:S05]  /*04f0*/  CALL.REL.NOINC `($__internal_2_$__cuda_sm20_sqrt_rn_f32_slowpath) ;  /* 0x0000000000d07944 */ /* 0x000fea0003c00000 */
[----:B------:R-:W-:Y:S05]  /*0500*/  BSYNC.RECONVERGENT B1 ;  /* 0x0000000000017941 */ /* 0x000fea0003800200 */
.L_x_32:
[----:B------:R-:W-:Y:S01]  /*0510*/  MOV R0, R2 ;  /* 0x0000000200007202 */ /* 0x000fe20000000f00 */
[----:B------:R-:W-:Y:S06]  /*0520*/  BRA `(.L_x_33) ;  /* 0x0000000000107947 */ /* 0x000fec0003800000 */
.L_x_31:
[----:B------:R-:W-:Y:S01]  /*0530*/  FMUL.FTZ R5, R2, R3 ;  /* 0x0000000302057220 */ /* 0x000fe20000410000 */
[----:B------:R-:W-:-:S03]  /*0540*/  FMUL.FTZ R3, R3, 0.5 ;  /* 0x3f00000003037820 */ /* 0x000fc60000410000 */
[----:B------:R-:W-:-:S04]  /*0550*/  FFMA R0, -R5, R5, R2 ;  /* 0x0000000505007223 */ /* 0x000fc80000000102 */
[----:B------:R-:W-:-:S07]  /*0560*/  FFMA R0, R0, R3, R5 ;  /* 0x0000000300007223 */ /* 0x000fce0000000005 */
.L_x_33:
[----:B------:R-:W0:Y:S01]  /*0570*/  S2UR UR5, SR_CgaCtaId ;  /* 0x00000000000579c3 */ /* 0x000e220000008800 */
[----:B------:R-:W-:Y:S02]  /*0580*/  UMOV UR4, 0x400 ;  /* 0x0000040000047882 */ /* 0x000fe40000000000 */
[----:B0-----:R-:W-:-:S09]  /*0590*/  ULEA UR4, UR5, UR4, 0x18 ;  /* 0x0000000405047291 */ /* 0x001fd2000f8ec0ff */
[----:B------:R0:W-:Y:S03]  /*05a0*/  STS [UR4], R0 ;  /* 0x00000000ff007988 */ /* 0x0001e60008000804 */
.L_x_30:
[----:B------:R-:W-:Y:S05]  /*05b0*/  BSYNC.RECONVERGENT B0 ;  /* 0x0000000000007941 */ /* 0x000fea0003800200 */
.L_x_29:
[----:B------:R-:W1:Y:S01]  /*05c0*/  LDCU UR4, c[0x0][0x388] ;  /* 0x00007100ff0477ac */ /* 0x000e620008000800 */
[----:B------:R-:W-:Y:S01]  /*05d0*/  BAR.SYNC.DEFER_BLOCKING 0x0 ;  /* 0x0000000000007b1d */ /* 0x000fe20000010000 */
[----:B-1----:R-:W-:-:S13]  /*05e0*/  ISETP.GE.AND P0, PT, R4, UR4, PT ;  /* 0x0000000404007c0c */ /* 0x002fda000bf06270 */
[----:B------:R-:W-:Y:S05]  /*05f0*/  @P0 EXIT ;  /* 0x000000000000094d */ /* 0x000fea0003800000 */
[----:B------:R-:W2:Y:S01]  /*0600*/  LDG.E.64 R2, desc[UR6][R6.64] ;  /* 0x0000000606027981 */ /* 0x000ea2000c1e1b00 */
[----:B------:R-:W1:Y:S01]  /*0610*/  S2UR UR5, SR_CgaCtaId ;  /* 0x00000000000579c3 */ /* 0x000e620000008800 */
[----:B------:R-:W-:Y:S01]  /*0620*/  UMOV UR4, 0x400 ;  /* 0x0000040000047882 */ /* 0x000fe20000000000 */
[----:B------:R-:W-:Y:S01]  /*0630*/  BSSY.RECONVERGENT B0, `(.L_x_34) ;  /* 0x000000f000007945 */ /* 0x000fe20003800200 */
[----:B-1----:R-:W-:-:S09]  /*0640*/  ULEA UR4, UR5, UR4, 0x18 ;  /* 0x0000000405047291 */ /* 0x002fd2000f8ec0ff */
[----:B0-----:R-:W0:Y:S02]  /*0650*/  LDS R0, [UR4] ;  /* 0x00000004ff007984 */ /* 0x001e240008000800 */
[----:B0-----:R-:W0:Y:S02]  /*0660*/  MUFU.RCP R5, R0 ;  /* 0x0000000000057308 */ /* 0x001e240000001000 */
[----:B0-----:R-:W-:-:S04]  /*0670*/  FFMA R4, -R0, R5, 1 ;  /* 0x3f80000000047423 */ /* 0x001fc80000000105 */
[----:B------:R-:W-:Y:S02]  /*0680*/  FFMA R5, R5, R4, R5 ;  /* 0x0000000405057223 */ /* 0x000fe40000000005 */
[----:B--2---:R-:W0:Y:S02]  /*0690*/  FCHK P0, R2, R0 ;  /* 0x0000000002007302 */ /* 0x004e240000000000 */
[----:B------:R-:W-:-:S04]  /*06a0*/  FFMA R4, R2, R5, RZ ;  /* 0x0000000502047223 */ /* 0x000fc800000000ff */
[----:B------:R-:W-:-:S04]  /*06b0*/  FFMA R8, -R0, R4, R2 ;  /* 0x0000000400087223 */ /* 0x000fc80000000102 */
[----:B------:R-:W-:Y:S01]  /*06c0*/  FFMA R4, R5, R8, R4 ;  /* 0x0000000805047223 */ /* 0x000fe20000000004 */
[----:B0-----:R-:W-:Y:S06]  /*06d0*/  @!P0 BRA `(.L_x_35) ;  /* 0x0000000000108947 */ /* 0x001fec0003800000 */
[----:B------:R-:W-:Y:S01]  /*06e0*/  IMAD.MOV.U32 R5, RZ, RZ, R0 ;  /* 0x000000ffff057224 */ /* 0x000fe200078e0000 */
[----:B------:R-:W-:-:S07]  /*06f0*/  MOV R10, 0x710 ;  /* 0x00000710000a7802 */ /* 0x000fce0000000f00 */
[----:B------:R-:W-:Y:S05]  /*0700*/  CALL.REL.NOINC `($__internal_3_$__cuda_sm3x_div_rn_noftz_f32_slowpath) ;  /* 0x0000000000a87944 */ /* 0x000fea0003c00000 */
[----:B------:R-:W-:-:S07]  /*0710*/  IMAD.MOV.U32 R4, RZ, RZ, R2 ;  /* 0x000000ffff047224 */ /* 0x000fce00078e0002 */
.L_x_35:
[----:B------:R-:W-:Y:S05]  /*0720*/  BSYNC.RECONVERGENT B0 ;  /* 0x0000000000007941 */ /* 0x000fea0003800200 */
.L_x_34:
[----:B------:R-:W0:Y:S01]  /*0730*/  MUFU.RCP R5, R0 ;  /* 0x0000000000057308 */ /* 0x000e220000001000 */
[----:B------:R-:W-:Y:S07]  /*0740*/  BSSY.RECONVERGENT B0, `(.L_x_36) ;  /* 0x000000d000007945 */ /* 0x000fee0003800200 */
        /* <DEDUP_REMOVED lines=8> */
[----:B------:R-:W-:Y:S01]  /*07d0*/  MOV R10, 0x800 ;  /* 0x00000800000a7802 */ /* 0x000fe20000000f00 */
[----:B------:R-:W-:-:S07]  /*07e0*/  IMAD.MOV.U32 R5, RZ, RZ, R0 ;  /* 0x000000ffff057224 */ /* 0x000fce00078e0000 */
[----:B------:R-:W-:Y:S05]  /*07f0*/  CALL.REL.NOINC `($__internal_3_$__cuda_sm3x_div_rn_noftz_f32_slowpath) ;  /* 0x00000000006c7944 */ /* 0x000fea0003c00000 */
[----:B------:R-:W-:-:S07]  /*0800*/  MOV R5, R2 ;  /* 0x0000000200057202 */ /* 0x000fce0000000f00 */
.L_x_37:
[----:B------:R-:W-:Y:S05]  /*0810*/  BSYNC.RECONVERGENT B0 ;  /* 0x0000000000007941 */ /* 0x000fea0003800200 */
.L_x_36:
[----:B------:R-:W-:Y:S01]  /*0820*/  STG.E.64 desc[UR6][R6.64], R4 ;  /* 0x0000000406007986 */ /* 0x000fe2000c101b06 */
[----:B------:R-:W-:Y:S05]  /*0830*/  EXIT ;  /* 0x000000000000794d */ /* 0x000fea0003800000 */
        .weak           $__internal_2_$__cuda_sm20_sqrt_rn_f32_slowpath
        .type           $__internal_2_$__cuda_sm20_sqrt_rn_f32_slowpath,@function
        .size           $__internal_2_$__cuda_sm20_sqrt_rn_f32_slowpath,($__internal_3_$__cuda_sm3x_div_rn_noftz_f32_slowpath - $__internal_2_$__cuda_sm20_sqrt_rn_f32_slowpath)
$__internal_2_$__cuda_sm20_sqrt_rn_f32_slowpath:
[----:B------:R-:W-:-:S13]  /*0840*/  LOP3.LUT P0, RZ, R2, 0x7fffffff, RZ, 0xc0, !PT ;  /* 0x7fffffff02ff7812 */ /* 0x000fda000780c0ff */
[----:B------:R-:W-:Y:S01]  /*0850*/  @!P0 IMAD.MOV.U32 R10, RZ, RZ, R2 ;  /* 0x000000ffff0a8224 */ /* 0x000fe200078e0002 */
[----:B------:R-:W-:Y:S06]  /*0860*/  @!P0 BRA `(.L_x_38) ;  /* 0x0000000000408947 */ /* 0x000fec0003800000 */
[----:B------:R-:W-:-:S13]  /*0870*/  FSETP.GEU.FTZ.AND P0, PT, R2, RZ, PT ;  /* 0x000000ff0200720b */ /* 0x000fda0003f1e000 */
        /* <DEDUP_REMOVED lines=15> */
.L_x_38:
[----:B------:R-:W-:Y:S01]  /*0970*/  IMAD.MOV.U32 R2, RZ, RZ, R10 ;  /* 0x000000ffff027224 */ /* 0x000fe200078e000a */
[----:B------:R-:W-:Y:S01]  /*0980*/  MOV R10, R15 ;  /* 0x0000000f000a7202 */ /* 0x000fe20000000f00 */
[----:B------:R-:W-:-:S04]  /*0990*/  IMAD.MOV.U32 R11, RZ, RZ, 0x0 ;  /* 0x00000000ff0b7424 */ /* 0x000fc800078e00ff */
[----:B------:R-:W-:Y:S05]  /*09a0*/  RET.REL.NODEC R10 `(_Z9normalizeP6float2i) ;  /* 0xfffffff40a947950 */ /* 0x000fea0003c3ffff */
        .weak           $__internal_3_$__cuda_sm3x_div_rn_noftz_f32_slowpath
        .type           $__internal_3_$__cuda_sm3x_div_rn_noftz_f32_slowpath,@function
        .size           $__internal_3_$__cuda_sm3x_div_rn_noftz_f32_slowpath,(.L_x_54 - $__internal_3_$__cuda_sm3x_div_rn_noftz_f32_slowpath)
$__internal_3_$__cuda_sm3x_div_rn_noftz_f32_slowpath:
[----:B------:R-:W-:Y:S01]  /*09b0*/  SHF.R.U32.HI R11, RZ, 0x17, R5 ;  /* 0x00000017ff0b7819 */ /* 0x000fe20000011605 */
[----:B------:R-:W-:Y:S01]  /*09c0*/  BSSY.RECONVERGENT B2, `(.L_x_39) ;  /* 0x0000063000027945 */ /* 0x000fe20003800200 */
[----:B------:R-:W-:Y:S02]  /*09d0*/  SHF.R.U32.HI R12, RZ, 0x17, R2 ;  /* 0x00000017ff0c7819 */ /* 0x000fe40000011602 */
[----:B------:R-:W-:Y:S02]  /*09e0*/  LOP3.LUT R11, R11, 0xff, RZ, 0xc0, !PT ;  /* 0x000000ff0b0b7812 */ /* 0x000fe400078ec0ff */
[----:B------:R-:W-:Y:S02]  /*09f0*/  LOP3.LUT R15, R12, 0xff, RZ, 0xc0, !PT ;  /* 0x000000ff0c0f7812 */ /* 0x000fe400078ec0ff */
[----:B------:R-:W-:Y:S01]  /*0a00*/  MOV R13, R5 ;  /* 0x00000005000d7202 */ /* 0x000fe20000000f00 */
        /* <DEDUP_REMOVED lines=24> */
[----:B------:R-:W-:Y:S02]  /*0b90*/  @P0 IMAD.MOV.U32 R12, RZ, RZ, RZ ;  /* 0x000000ffff0c0224 */ /* 0x000fe400078e00ff */
[----:B------:R-:W-:Y:S01]  /*0ba0*/  @!P0 FFMA R2, R2, 1.84467440737095516160e+19, RZ ;  /* 0x5f80000002028823 */ /* 0x000fe200000000ff */
[----:B------:R-:W-:Y:S02]  /*0bb0*/  @!P0 IMAD.MOV.U32 R12, RZ, RZ, -0x40 ;  /* 0xffffffc0ff0c8424 */ /* 0x000fe400078e00ff */
[----:B------:R-:W-:-:S03]  /*0bc0*/  @!P1 FFMA R13, R5, 1.84467440737095516160e+19, RZ ;  /* 0x5f800000050d9823 */ /* 0x000fc600000000ff */
[----:B------:R-:W-:-:S07]  /*0bd0*/  @!P1 IADD3 R12, PT, PT, R12, 0x40, RZ ;  /* 0x000000400c0c9810 */ /* 0x000fce0007ffe0ff */
.L_x_40:
[----:B------:R-:W-:Y:S01]  /*0be0*/  LEA R14, R11, 0xc0800000, 0x17 ;  /* 0xc08000000b0e7811 */ /* 0x000fe200078eb8ff */
[----:B------:R-:W-:Y:S01]  /*0bf0*/  VIADD R15, R15, 0xffffff81 ;  /* 0xffffff810f0f7836 */ /* 0x000fe20000000000 */
[----:B------:R-:W-:Y:S03]  /*0c00*/  BSSY.RECONVERGENT B3, `(.L_x_45) ;  /* 0x0000035000037945 */ /* 0x000fe60003800200 */
[----:B------:R-:W-:Y:S02]  /*0c10*/  IMAD.IADD R16, R13, 0x1, -R14 ;  /* 0x000000010d107824 */ /* 0x000fe400078e0a0e */
[C---:B------:R-:W-:Y:S01]  /*0c20*/  IMAD R2, R15.reuse, -0x800000, R2 ;  /* 0xff8000000f027824 */ /* 0x040fe200078e0202 */
[----:B------:R-:W-:Y:S01]  /*0c30*/  IADD3 R15, PT, PT, R15, 0x7f, -R11 ;  /* 0x0000007f0f0f7810 */ /* 0x000fe20007ffe80b */
[----:B------:R-:W0:Y:S01]  /*0c40*/  MUFU.RCP R13, R16 ;  /* 0x00000010000d7308 */ /* 0x000e220000001000 */
[----:B------:R-:W-:-:S03]  /*0c50*/  FADD.FTZ R17, -R16, -RZ ;  /* 0x800000ff10117221 */ /* 0x000fc60000010100 */
[----:B------:R-:W-:Y:S02]  /*0c60*/  IMAD.IADD R15, R15, 0x1, R12 ;  /* 0x000000010f0f7824 */ /* 0x000fe400078e020c */
[----:B0-----:R-:W-:-:S04]  /*0c70*/  FFMA R14, R13, R17, 1 ;  /* 0x3f8000000d0e7423 */ /* 0x001fc80000000011 */
[----:B------:R-:W-:-:S04]  /*0c80*/  FFMA R13, R13, R14, R13 ;  /* 0x0000000e0d0d7223 */ /* 0x000fc8000000000d */
[----:B------:R-:W-:-:S04]  /*0c90*/  FFMA R14, R2, R13, RZ ;  /* 0x0000000d020e7223 */ /* 0x000fc800000000ff */
[----:B------:R-:W-:-:S04]  /*0ca0*/  FFMA R18, R17, R14, R2 ;  /* 0x0000000e11127223 */ /* 0x000fc80000000002 */
[----:B------:R-:W-:-:S04]  /*0cb0*/  FFMA R14, R13, R18, R14 ;  /* 0x000000120d0e7223 */ /* 0x000fc8000000000e */
[----:B------:R-:W-:-:S04]  /*0cc0*/  FFMA R17, R17, R14, R2 ;  /* 0x0000000e11117223 */ /* 0x000fc80000000002 */
[----:B------:R-:W-:-:S05]  /*0cd0*/  FFMA R2, R13, R17, R14 ;  /* 0x000000110d027223 */ /* 0x000fca000000000e */
[----:B------:R-:W-:-:S04]  /*0ce0*/  SHF.R.U32.HI R11, RZ, 0x17, R2 ;  /* 0x00000017ff0b7819 */ /* 0x000fc80000011602 */
[----:B------:R-:W-:-:S04]  /*0cf0*/  LOP3.LUT R11, R11, 0xff, RZ, 0xc0, !PT ;  /* 0x000000ff0b0b7812 */ /* 0x000fc800078ec0ff */
[----:B------:R-:W-:-:S05]  /*0d00*/  IADD3 R16, PT, PT, R11, R15, RZ ;  /* 0x0000000f0b107210 */ /* 0x000fca0007ffe0ff */
[----:B------:R-:W-:-:S05]  /*0d10*/  VIADD R11, R16, 0xffffffff ;  /* 0xffffffff100b7836 */ /* 0x000fca0000000000 */
        /* <DEDUP_REMOVED lines=9> */
[-C--:B------:R-:W-:Y:S01]  /*0db0*/  FFMA.RZ R11, R13, R17.reuse, R14 ;  /* 0x000000110d0b7223 */ /* 0x080fe2000000c00e */
[----:B------:R-:W-:Y:S01]  /*0dc0*/  IMAD.MOV R15, RZ, RZ, -R16 ;  /* 0x000000ffff0f7224 */ /* 0x000fe200078e0a10 */
[C---:B------:R-:W-:Y:S02]  /*0dd0*/  ISETP.NE.AND P2, PT, R16.reuse, RZ, PT ;  /* 0x000000ff1000720c */ /* 0x040fe40003f45270 */
[C---:B------:R-:W-:Y:S02]  /*0de0*/  ISETP.NE.AND P1, PT, R16.reuse, RZ, PT ;  /* 0x000000ff1000720c */ /* 0x040fe40003f25270 */
[----:B------:R-:W-:Y:S01]  /*0df0*/  LOP3.LUT R12, R11, 0x7fffff, RZ, 0xc0, !PT ;  /* 0x007fffff0b0c7812 */ /* 0x000fe200078ec0ff */
[CCC-:B------:R-:W-:Y:S01]  /*0e00*/  FFMA.RP R11, R13.reuse, R17.reuse, R14.reuse ;  /* 0x000000110d0b7223 */ /* 0x1c0fe2000000800e */
[----:B------:R-:W-:Y:S01]  /*0e10*/  FFMA.RM R14, R13, R17, R14 ;  /* 0x000000110d0e7223 */ /* 0x000fe2000000400e */
[----:B------:R-:W-:Y:S01]  /*0e20*/  VIADD R13, R16, 0x20 ;  /* 0x00000020100d7836 */ /* 0x000fe20000000000 */
[----:B------:R-:W-:-:S03]  /*0e30*/  LOP3.LUT R12, R12, 0x800000, RZ, 0xfc, !PT ;  /* 0x008000000c0c7812 */ /* 0x000fc600078efcff */
        /* <DEDUP_REMOVED lines=9> */
[----:B------:R-:W-:-:S04]  /*0ed0*/  LOP3.LUT R12, R12, R11, RZ, 0xc0, !PT ;  /* 0x0000000b0c0c7212 */ /* 0x000fc800078ec0ff */
[----:B------:R-:W-:-:S04]  /*0ee0*/  IADD3 R13, PT, PT, R13, R12, RZ ;  /* 0x0000000c0d0d7210 */ /* 0x000fc80007ffe0ff */
[----:B------:R-:W-:Y:S01]  /*0ef0*/  LOP3.LUT R2, R13, R2, RZ, 0xfc, !PT ;  /* 0x000000020d027212 */ /* 0x000fe200078efcff */
[----:B------:R-:W-:Y:S06]  /*0f00*/  BRA `(.L_x_48) ;  /* 0x0000000000107947 */ /* 0x000fec0003800000 */
.L_x_47:
[----:B------:R-:W-:-:S04]  /*0f10*/  LOP3.LUT R2, R2, 0x80000000, RZ, 0xc0, !PT ;  /* 0x8000000002027812 */ /* 0x000fc800078ec0ff */
[----:B------:R-:W-:Y:S01]  /*0f20*/  LOP3.LUT R2, R2, 0x7f800000, RZ, 0xfc, !PT ;  /* 0x7f80000002027812 */ /* 0x000fe200078efcff */
[----:B------:R-:W-:Y:S06]  /*0f30*/  BRA `(.L_x_48) ;  /* 0x0000000000047947 */ /* 0x000fec0003800000 */
.L_x_46:
[----:B------:R-:W-:-:S07]  /*0f40*/  IMAD R2, R15, 0x800000, R2 ;  /* 0x008000000f027824 */ /* 0x000fce00078e0202 */
.L_x_48:
[----:B------:R-:W-:Y:S05]  /*0f50*/  BSYNC.RECONVERGENT B3 ;  /* 0x0000000000037941 */ /* 0x000fea0003800200 */
.L_x_45:
[----:B------:R-:W-:Y:S05]  /*0f60*/  BRA `(.L_x_49) ;  /* 0x0000000000207947 */ /* 0x000fea0003800000 */
.L_x_44:
[----:B------:R-:W-:-:S04]  /*0f70*/  LOP3.LUT R2, R13, 0x80000000, R2, 0x48, !PT ;  /* 0x800000000d027812 */ /* 0x000fc800078e4802 */
[----:B------:R-:W-:Y:S01]  /*0f80*/  LOP3.LUT R2, R2, 0x7f800000, RZ, 0xfc, !PT ;  /* 0x7f80000002027812 */ /* 0x000fe200078efcff */
[----:B------:R-:W-:Y:S06]  /*0f90*/  BRA `(.L_x_49) ;  /* 0x0000000000147947 */ /* 0x000fec0003800000 */
.L_x_43:
[----:B------:R-:W-:Y:S01]  /*0fa0*/  LOP3.LUT R2, R13, 0x80000000, R2, 0x48, !PT ;  /* 0x800000000d027812 */ /* 0x000fe200078e4802 */
[----:B------:R-:W-:Y:S06]  /*0fb0*/  BRA `(.L_x_49) ;  /* 0x00000000000c7947 */ /* 0x000fec0003800000 */
.L_x_42:
[----:B------:R-:W0:Y:S01]  /*0fc0*/  MUFU.RSQ R2, -QNAN ;  /* 0xffc0000000027908 */ /* 0x000e220000001400 */
[----:B------:R-:W-:Y:S05]  /*0fd0*/  BRA `(.L_x_49) ;  /* 0x0000000000047947 */ /* 0x000fea0003800000 */
.L_x_41:
[----:B------:R-:W-:-:S07]  /*0fe0*/  FADD.FTZ R2, R2, R5 ;  /* 0x0000000502027221 */ /* 0x000fce0000010000 */
.L_x_49:
[----:B------:R-:W-:Y:S05]  /*0ff0*/  BSYNC.RECONVERGENT B2 ;  /* 0x0000000000027941 */ /* 0x000fea0003800200 */
.L_x_39:
[----:B------:R-:W-:-:S04]  /*1000*/  IMAD.MOV.U32 R11, RZ, RZ, 0x0 ;  /* 0x00000000ff0b7424 */ /* 0x000fc800078e00ff */
[----:B0-----:R-:W-:Y:S05]  /*1010*/  RET.REL.NODEC R10 `(_Z9normalizeP6float2i) ;  /* 0xffffffec0af87950 */ /* 0x001fea0003c3ffff */
.L_x_50:
        /* <DEDUP_REMOVED lines=14> */
.L_x_54:


//--------------------- .nv.global.init           --------------------------
	.section	.nv.global.init,"aw",@progbits
	.align	4
.nv.global.init:
	.type		mrg32k3aM1SubSeq,@object
	.size		mrg32k3aM1SubSeq,(mrg32k3aM2SubSeq - mrg32k3aM1SubSeq)
mrg32k3aM1SubSeq:
        /*0000*/ 	.byte	0x0b, 0xcc, 0xee, 0x04, 0x73, 0x29, 0x8b, 0x6f, 0xf6, 0x53, 0x03, 0xf6, 0x23, 0xf6, 0xea, 0xda
        /* <DEDUP_REMOVED lines=125> */
	.type		mrg32k3aM2SubSeq,@object
	.size		mrg32k3aM2SubSeq,(mrg32k3aM1 - mrg32k3aM2SubSeq)
mrg32k3aM2SubSeq:
        /* <DEDUP_REMOVED lines=126> */
	.type		mrg32k3aM1,@object
	.size		mrg32k3aM1,(mrg32k3aM1Seq - mrg32k3aM1)
mrg32k3aM1:
        /* <DEDUP_REMOVED lines=144> */
	.type		mrg32k3aM1Seq,@object
	.size		mrg32k3aM1Seq,(mrg32k3aM2 - mrg32k3aM1Seq)
mrg32k3aM1Seq:
        /* <DEDUP_REMOVED lines=144> */
	.type		mrg32k3aM2,@object
	.size		mrg32k3aM2,(mrg32k3aM2Seq - mrg32k3aM2)
mrg32k3aM2:
        /* <DEDUP_REMOVED lines=144> */
	.type		mrg32k3aM2Seq,@object
	.size		mrg32k3aM2Seq,(precalc_xorwow_matrix - mrg32k3aM2Seq)
mrg32k3aM2Seq:
        /* <DEDUP_REMOVED lines=144> */
	.type		precalc_xorwow_matrix,@object
	.size		precalc_xorwow_matrix,(precalc_xorwow_offset_matrix - precalc_xorwow_matrix)
precalc_xorwow_matrix:
        /* <DEDUP_REMOVED lines=6400> */
	.type		precalc_xorwow_offset_matrix,@object
	.size		precalc_xorwow_offset_matrix,(.L_1 - precalc_xorwow_offset_matrix)
precalc_xorwow_offset_matrix:
        /* <DEDUP_REMOVED lines=6400> */
.L_1:


//--------------------- .nv.shared.reserved.0     --------------------------
	.section	.nv.shared.reserved.0,"aw",@nobits
	.weak		__nv_reservedSMEM_offset_0_alias
	.size		__nv_reservedSMEM_offset_0_alias, 0, 64
	.other		__nv_reservedSMEM_offset_0_alias,@"STO_CUDA_RESERVED_SHARED STV_DEFAULT"
__nv_reservedSMEM_offset_0_alias:
	.zero		0
	.zero		64


//--------------------- .nv.shared._Z9normalizeP6float2i --------------------------
	.section	.nv.shared._Z9normalizeP6float2i,"aw",@nobits
	.sectionflags	@""
	.align	4
.nv.shared._Z9normalizeP6float2i:
	.zero		1028


//--------------------- .nv.constant0._Z7measurePiPfiy --------------------------
	.section	.nv.constant0._Z7measurePiPfiy,"a",@progbits
	.sectionflags	@""
	.align	4
.nv.constant0._Z7measurePiPfiy:
	.zero		928


//--------------------- .nv.constant0._Z21compute_probabilitiesPfP6float2i --------------------------
	.section	.nv.constant0._Z21compute_probabilitiesPfP6float2i,"a",@progbits
	.sectionflags	@""
	.align	4
.nv.constant0._Z21compute_probabilitiesPfP6float2i:
	.zero		916


//--------------------- .nv.constant0._Z9normalizeP6float2i --------------------------
	.section	.nv.constant0._Z9normalizeP6float2i,"a",@progbits
	.sectionflags	@""
	.align	4
.nv.constant0._Z9normalizeP6float2i:
	.zero		908


//--------------------- SYMBOLS --------------------------

	.type		.nv.reservedSmem.offset0,@object
	.size		.nv.reservedSmem.offset0,0x4
	.type		.nv.reservedSmem.cap,@object
	.size		.nv.reservedSmem.cap,0x4
